//
// Generated by NVIDIA NVVM Compiler
//
// Compiler Build ID: CL-36424714
// Cuda compilation tools, release 13.0, V13.0.88
// Based on NVVM 20.0.0
//

.version 9.0
.target sm_100
.address_size 64

	// .globl	kernel_compute_norms
.extern .shared .align 16 .b8 shared_mem[];

.visible .entry kernel_compute_norms(
	.param .u64 .ptr .align 1 kernel_compute_norms_param_0,
	.param .u64 .ptr .align 1 kernel_compute_norms_param_1,
	.param .u32 kernel_compute_norms_param_2,
	.param .u32 kernel_compute_norms_param_3
)
{
	.reg .pred 	%p<11>;
	.reg .b32 	%r<29>;
	.reg .b32 	%f<84>;
	.reg .b64 	%rd<29>;

	ld.param.u64 	%rd10, [kernel_compute_norms_param_0];
	ld.param.u64 	%rd9, [kernel_compute_norms_param_1];
	ld.param.u32 	%r18, [kernel_compute_norms_param_2];
	ld.param.u32 	%r17, [kernel_compute_norms_param_3];
	cvta.to.global.u64 	%rd1, %rd10;
	mov.u32 	%r19, %ctaid.x;
	mov.u32 	%r20, %ntid.x;
	mov.u32 	%r21, %tid.x;
	mad.lo.s32 	%r1, %r19, %r20, %r21;
	setp.ge.u32 	%p1, %r1, %r18;
	@%p1 bra 	$L__BB0_15;
	mul.lo.s32 	%r22, %r17, %r1;
	cvt.u64.u32 	%rd2, %r22;
	setp.eq.s32 	%p2, %r17, 0;
	mov.f32 	%f83, 0f00000000;
	@%p2 bra 	$L__BB0_14;
	and.b32  	%r2, %r17, 15;
	setp.lt.u32 	%p3, %r17, 16;
	mov.f32 	%f83, 0f00000000;
	mov.b32 	%r26, 0;
	@%p3 bra 	$L__BB0_5;
	and.b32  	%r26, %r17, -16;
	neg.s32 	%r24, %r26;
	shl.b64 	%rd11, %rd2, 2;
	add.s64 	%rd12, %rd11, %rd1;
	add.s64 	%rd27, %rd12, 32;
	mov.f32 	%f83, 0f00000000;
$L__BB0_4:
	.pragma "nounroll";
	ld.global.f32 	%f18, [%rd27+-32];
	fma.rn.f32 	%f19, %f18, %f18, %f83;
	ld.global.f32 	%f20, [%rd27+-28];
	fma.rn.f32 	%f21, %f20, %f20, %f19;
	ld.global.f32 	%f22, [%rd27+-24];
	fma.rn.f32 	%f23, %f22, %f22, %f21;
	ld.global.f32 	%f24, [%rd27+-20];
	fma.rn.f32 	%f25, %f24, %f24, %f23;
	ld.global.f32 	%f26, [%rd27+-16];
	fma.rn.f32 	%f27, %f26, %f26, %f25;
	ld.global.f32 	%f28, [%rd27+-12];
	fma.rn.f32 	%f29, %f28, %f28, %f27;
	ld.global.f32 	%f30, [%rd27+-8];
	fma.rn.f32 	%f31, %f30, %f30, %f29;
	ld.global.f32 	%f32, [%rd27+-4];
	fma.rn.f32 	%f33, %f32, %f32, %f31;
	ld.global.f32 	%f34, [%rd27];
	fma.rn.f32 	%f35, %f34, %f34, %f33;
	ld.global.f32 	%f36, [%rd27+4];
	fma.rn.f32 	%f37, %f36, %f36, %f35;
	ld.global.f32 	%f38, [%rd27+8];
	fma.rn.f32 	%f39, %f38, %f38, %f37;
	ld.global.f32 	%f40, [%rd27+12];
	fma.rn.f32 	%f41, %f40, %f40, %f39;
	ld.global.f32 	%f42, [%rd27+16];
	fma.rn.f32 	%f43, %f42, %f42, %f41;
	ld.global.f32 	%f44, [%rd27+20];
	fma.rn.f32 	%f45, %f44, %f44, %f43;
	ld.global.f32 	%f46, [%rd27+24];
	fma.rn.f32 	%f47, %f46, %f46, %f45;
	ld.global.f32 	%f48, [%rd27+28];
	fma.rn.f32 	%f83, %f48, %f48, %f47;
	add.s32 	%r24, %r24, 16;
	add.s64 	%rd27, %rd27, 64;
	setp.ne.s32 	%p4, %r24, 0;
	@%p4 bra 	$L__BB0_4;
$L__BB0_5:
	setp.eq.s32 	%p5, %r2, 0;
	@%p5 bra 	$L__BB0_14;
	and.b32  	%r8, %r17, 7;
	setp.lt.u32 	%p6, %r2, 8;
	@%p6 bra 	$L__BB0_8;
	cvt.u64.u32 	%rd13, %r26;
	add.s64 	%rd14, %rd13, %rd2;
	shl.b64 	%rd15, %rd14, 2;
	add.s64 	%rd16, %rd1, %rd15;
	ld.global.f32 	%f50, [%rd16];
	fma.rn.f32 	%f51, %f50, %f50, %f83;
	ld.global.f32 	%f52, [%rd16+4];
	fma.rn.f32 	%f53, %f52, %f52, %f51;
	ld.global.f32 	%f54, [%rd16+8];
	fma.rn.f32 	%f55, %f54, %f54, %f53;
	ld.global.f32 	%f56, [%rd16+12];
	fma.rn.f32 	%f57, %f56, %f56, %f55;
	ld.global.f32 	%f58, [%rd16+16];
	fma.rn.f32 	%f59, %f58, %f58, %f57;
	ld.global.f32 	%f60, [%rd16+20];
	fma.rn.f32 	%f61, %f60, %f60, %f59;
	ld.global.f32 	%f62, [%rd16+24];
	fma.rn.f32 	%f63, %f62, %f62, %f61;
	ld.global.f32 	%f64, [%rd16+28];
	fma.rn.f32 	%f83, %f64, %f64, %f63;
	add.s32 	%r26, %r26, 8;
$L__BB0_8:
	setp.eq.s32 	%p7, %r8, 0;
	@%p7 bra 	$L__BB0_14;
	and.b32  	%r11, %r17, 3;
	setp.lt.u32 	%p8, %r8, 4;
	@%p8 bra 	$L__BB0_11;
	cvt.u64.u32 	%rd17, %r26;
	add.s64 	%rd18, %rd17, %rd2;
	shl.b64 	%rd19, %rd18, 2;
	add.s64 	%rd20, %rd1, %rd19;
	ld.global.f32 	%f66, [%rd20];
	fma.rn.f32 	%f67, %f66, %f66, %f83;
	ld.global.f32 	%f68, [%rd20+4];
	fma.rn.f32 	%f69, %f68, %f68, %f67;
	ld.global.f32 	%f70, [%rd20+8];
	fma.rn.f32 	%f71, %f70, %f70, %f69;
	ld.global.f32 	%f72, [%rd20+12];
	fma.rn.f32 	%f83, %f72, %f72, %f71;
	add.s32 	%r26, %r26, 4;
$L__BB0_11:
	setp.eq.s32 	%p9, %r11, 0;
	@%p9 bra 	$L__BB0_14;
	cvt.u64.u32 	%rd21, %r26;
	add.s64 	%rd22, %rd21, %rd2;
	shl.b64 	%rd23, %rd22, 2;
	add.s64 	%rd28, %rd1, %rd23;
	neg.s32 	%r28, %r11;
$L__BB0_13:
	.pragma "nounroll";
	ld.global.f32 	%f73, [%rd28];
	fma.rn.f32 	%f83, %f73, %f73, %f83;
	add.s64 	%rd28, %rd28, 4;
	add.s32 	%r28, %r28, 1;
	setp.ne.s32 	%p10, %r28, 0;
	@%p10 bra 	$L__BB0_13;
$L__BB0_14:
	sqrt.rn.f32 	%f74, %f83;
	cvta.to.global.u64 	%rd24, %rd9;
	mul.wide.u32 	%rd25, %r1, 4;
	add.s64 	%rd26, %rd24, %rd25;
	st.global.f32 	[%rd26], %f74;
$L__BB0_15:
	ret;

}
	// .globl	kernel_normalize_vectors
.visible .entry kernel_normalize_vectors(
	.param .u64 .ptr .align 1 kernel_normalize_vectors_param_0,
	.param .u64 .ptr .align 1 kernel_normalize_vectors_param_1,
	.param .u32 kernel_normalize_vectors_param_2,
	.param .u32 kernel_normalize_vectors_param_3
)
{
	.reg .pred 	%p<5>;
	.reg .b32 	%r<11>;
	.reg .b32 	%f<5>;
	.reg .b64 	%rd<9>;

	ld.param.u64 	%rd2, [kernel_normalize_vectors_param_0];
	ld.param.u64 	%rd3, [kernel_normalize_vectors_param_1];
	ld.param.u32 	%r8, [kernel_normalize_vectors_param_2];
	ld.param.u32 	%r7, [kernel_normalize_vectors_param_3];
	mov.u32 	%r1, %ctaid.x;
	setp.ge.u32 	%p1, %r1, %r8;
	@%p1 bra 	$L__BB1_4;
	cvta.to.global.u64 	%rd4, %rd3;
	mov.u32 	%r10, %tid.x;
	mul.wide.u32 	%rd5, %r1, 4;
	add.s64 	%rd6, %rd4, %rd5;
	ld.global.f32 	%f1, [%rd6];
	setp.ge.u32 	%p2, %r10, %r7;
	@%p2 bra 	$L__BB1_4;
	mul.lo.s32 	%r3, %r7, %r1;
	mov.u32 	%r4, %ntid.x;
	cvta.to.global.u64 	%rd1, %rd2;
	setp.lt.f32 	%p3, %f1, 0f2EDBE6FF;
	selp.f32 	%f2, 0f3F800000, %f1, %p3;
$L__BB1_3:
	add.s32 	%r9, %r10, %r3;
	mul.wide.u32 	%rd7, %r9, 4;
	add.s64 	%rd8, %rd1, %rd7;
	ld.global.f32 	%f3, [%rd8];
	div.rn.f32 	%f4, %f3, %f2;
	st.global.f32 	[%rd8], %f4;
	add.s32 	%r10, %r10, %r4;
	setp.lt.u32 	%p4, %r10, %r7;
	@%p4 bra 	$L__BB1_3;
$L__BB1_4:
	ret;

}
	// .globl	kernel_cosine_similarity_normalized
.visible .entry kernel_cosine_similarity_normalized(
	.param .u64 .ptr .align 1 kernel_cosine_similarity_normalized_param_0,
	.param .u64 .ptr .align 1 kernel_cosine_similarity_normalized_param_1,
	.param .u64 .ptr .align 1 kernel_cosine_similarity_normalized_param_2,
	.param .u32 kernel_cosine_similarity_normalized_param_3,
	.param .u32 kernel_cosine_similarity_normalized_param_4
)
{
	.reg .pred 	%p<11>;
	.reg .b32 	%r<29>;
	.reg .b32 	%f<112>;
	.reg .b64 	%rd<44>;

	ld.param.u64 	%rd17, [kernel_cosine_similarity_normalized_param_0];
	ld.param.u64 	%rd18, [kernel_cosine_similarity_normalized_param_1];
	ld.param.u64 	%rd16, [kernel_cosine_similarity_normalized_param_2];
	ld.param.u32 	%r18, [kernel_cosine_similarity_normalized_param_3];
	ld.param.u32 	%r17, [kernel_cosine_similarity_normalized_param_4];
	cvta.to.global.u64 	%rd1, %rd18;
	cvta.to.global.u64 	%rd2, %rd17;
	mov.u32 	%r19, %ctaid.x;
	mov.u32 	%r20, %ntid.x;
	mov.u32 	%r21, %tid.x;
	mad.lo.s32 	%r1, %r19, %r20, %r21;
	setp.ge.u32 	%p1, %r1, %r18;
	@%p1 bra 	$L__BB2_15;
	mul.lo.s32 	%r22, %r17, %r1;
	cvt.u64.u32 	%rd3, %r22;
	setp.eq.s32 	%p2, %r17, 0;
	mov.f32 	%f111, 0f00000000;
	@%p2 bra 	$L__BB2_14;
	and.b32  	%r2, %r17, 15;
	setp.lt.u32 	%p3, %r17, 16;
	mov.f32 	%f111, 0f00000000;
	mov.b32 	%r26, 0;
	@%p3 bra 	$L__BB2_5;
	and.b32  	%r26, %r17, -16;
	neg.s32 	%r24, %r26;
	shl.b64 	%rd19, %rd3, 2;
	add.s64 	%rd20, %rd19, %rd2;
	add.s64 	%rd41, %rd20, 32;
	add.s64 	%rd40, %rd1, 32;
	mov.f32 	%f111, 0f00000000;
$L__BB2_4:
	.pragma "nounroll";
	ld.global.f32 	%f18, [%rd41+-32];
	ld.global.f32 	%f19, [%rd40+-32];
	fma.rn.f32 	%f20, %f18, %f19, %f111;
	ld.global.f32 	%f21, [%rd41+-28];
	ld.global.f32 	%f22, [%rd40+-28];
	fma.rn.f32 	%f23, %f21, %f22, %f20;
	ld.global.f32 	%f24, [%rd41+-24];
	ld.global.f32 	%f25, [%rd40+-24];
	fma.rn.f32 	%f26, %f24, %f25, %f23;
	ld.global.f32 	%f27, [%rd41+-20];
	ld.global.f32 	%f28, [%rd40+-20];
	fma.rn.f32 	%f29, %f27, %f28, %f26;
	ld.global.f32 	%f30, [%rd41+-16];
	ld.global.f32 	%f31, [%rd40+-16];
	fma.rn.f32 	%f32, %f30, %f31, %f29;
	ld.global.f32 	%f33, [%rd41+-12];
	ld.global.f32 	%f34, [%rd40+-12];
	fma.rn.f32 	%f35, %f33, %f34, %f32;
	ld.global.f32 	%f36, [%rd41+-8];
	ld.global.f32 	%f37, [%rd40+-8];
	fma.rn.f32 	%f38, %f36, %f37, %f35;
	ld.global.f32 	%f39, [%rd41+-4];
	ld.global.f32 	%f40, [%rd40+-4];
	fma.rn.f32 	%f41, %f39, %f40, %f38;
	ld.global.f32 	%f42, [%rd41];
	ld.global.f32 	%f43, [%rd40];
	fma.rn.f32 	%f44, %f42, %f43, %f41;
	ld.global.f32 	%f45, [%rd41+4];
	ld.global.f32 	%f46, [%rd40+4];
	fma.rn.f32 	%f47, %f45, %f46, %f44;
	ld.global.f32 	%f48, [%rd41+8];
	ld.global.f32 	%f49, [%rd40+8];
	fma.rn.f32 	%f50, %f48, %f49, %f47;
	ld.global.f32 	%f51, [%rd41+12];
	ld.global.f32 	%f52, [%rd40+12];
	fma.rn.f32 	%f53, %f51, %f52, %f50;
	ld.global.f32 	%f54, [%rd41+16];
	ld.global.f32 	%f55, [%rd40+16];
	fma.rn.f32 	%f56, %f54, %f55, %f53;
	ld.global.f32 	%f57, [%rd41+20];
	ld.global.f32 	%f58, [%rd40+20];
	fma.rn.f32 	%f59, %f57, %f58, %f56;
	ld.global.f32 	%f60, [%rd41+24];
	ld.global.f32 	%f61, [%rd40+24];
	fma.rn.f32 	%f62, %f60, %f61, %f59;
	ld.global.f32 	%f63, [%rd41+28];
	ld.global.f32 	%f64, [%rd40+28];
	fma.rn.f32 	%f111, %f63, %f64, %f62;
	add.s32 	%r24, %r24, 16;
	add.s64 	%rd41, %rd41, 64;
	add.s64 	%rd40, %rd40, 64;
	setp.ne.s32 	%p4, %r24, 0;
	@%p4 bra 	$L__BB2_4;
$L__BB2_5:
	setp.eq.s32 	%p5, %r2, 0;
	@%p5 bra 	$L__BB2_14;
	and.b32  	%r8, %r17, 7;
	setp.lt.u32 	%p6, %r2, 8;
	@%p6 bra 	$L__BB2_8;
	cvt.u64.u32 	%rd21, %r26;
	add.s64 	%rd22, %rd21, %rd3;
	shl.b64 	%rd23, %rd22, 2;
	add.s64 	%rd24, %rd2, %rd23;
	ld.global.f32 	%f66, [%rd24];
	mul.wide.u32 	%rd25, %r26, 4;
	add.s64 	%rd26, %rd1, %rd25;
	ld.global.f32 	%f67, [%rd26];
	fma.rn.f32 	%f68, %f66, %f67, %f111;
	ld.global.f32 	%f69, [%rd24+4];
	ld.global.f32 	%f70, [%rd26+4];
	fma.rn.f32 	%f71, %f69, %f70, %f68;
	ld.global.f32 	%f72, [%rd24+8];
	ld.global.f32 	%f73, [%rd26+8];
	fma.rn.f32 	%f74, %f72, %f73, %f71;
	ld.global.f32 	%f75, [%rd24+12];
	ld.global.f32 	%f76, [%rd26+12];
	fma.rn.f32 	%f77, %f75, %f76, %f74;
	ld.global.f32 	%f78, [%rd24+16];
	ld.global.f32 	%f79, [%rd26+16];
	fma.rn.f32 	%f80, %f78, %f79, %f77;
	ld.global.f32 	%f81, [%rd24+20];
	ld.global.f32 	%f82, [%rd26+20];
	fma.rn.f32 	%f83, %f81, %f82, %f80;
	ld.global.f32 	%f84, [%rd24+24];
	ld.global.f32 	%f85, [%rd26+24];
	fma.rn.f32 	%f86, %f84, %f85, %f83;
	ld.global.f32 	%f87, [%rd24+28];
	ld.global.f32 	%f88, [%rd26+28];
	fma.rn.f32 	%f111, %f87, %f88, %f86;
	add.s32 	%r26, %r26, 8;
$L__BB2_8:
	setp.eq.s32 	%p7, %r8, 0;
	@%p7 bra 	$L__BB2_14;
	and.b32  	%r11, %r17, 3;
	setp.lt.u32 	%p8, %r8, 4;
	@%p8 bra 	$L__BB2_11;
	cvt.u64.u32 	%rd27, %r26;
	add.s64 	%rd28, %rd27, %rd3;
	shl.b64 	%rd29, %rd28, 2;
	add.s64 	%rd30, %rd2, %rd29;
	ld.global.f32 	%f90, [%rd30];
	mul.wide.u32 	%rd31, %r26, 4;
	add.s64 	%rd32, %rd1, %rd31;
	ld.global.f32 	%f91, [%rd32];
	fma.rn.f32 	%f92, %f90, %f91, %f111;
	ld.global.f32 	%f93, [%rd30+4];
	ld.global.f32 	%f94, [%rd32+4];
	fma.rn.f32 	%f95, %f93, %f94, %f92;
	ld.global.f32 	%f96, [%rd30+8];
	ld.global.f32 	%f97, [%rd32+8];
	fma.rn.f32 	%f98, %f96, %f97, %f95;
	ld.global.f32 	%f99, [%rd30+12];
	ld.global.f32 	%f100, [%rd32+12];
	fma.rn.f32 	%f111, %f99, %f100, %f98;
	add.s32 	%r26, %r26, 4;
$L__BB2_11:
	setp.eq.s32 	%p9, %r11, 0;
	@%p9 bra 	$L__BB2_14;
	cvt.u64.u32 	%rd33, %r26;
	mul.wide.u32 	%rd34, %r26, 4;
	add.s64 	%rd43, %rd1, %rd34;
	add.s64 	%rd35, %rd33, %rd3;
	shl.b64 	%rd36, %rd35, 2;
	add.s64 	%rd42, %rd2, %rd36;
	neg.s32 	%r28, %r11;
$L__BB2_13:
	.pragma "nounroll";
	ld.global.f32 	%f101, [%rd42];
	ld.global.f32 	%f102, [%rd43];
	fma.rn.f32 	%f111, %f101, %f102, %f111;
	add.s64 	%rd43, %rd43, 4;
	add.s64 	%rd42, %rd42, 4;
	add.s32 	%r28, %r28, 1;
	setp.ne.s32 	%p10, %r28, 0;
	@%p10 bra 	$L__BB2_13;
$L__BB2_14:
	cvta.to.global.u64 	%rd37, %rd16;
	mul.wide.u32 	%rd38, %r1, 4;
	add.s64 	%rd39, %rd37, %rd38;
	st.global.f32 	[%rd39], %f111;
$L__BB2_15:
	ret;

}
	// .globl	kernel_cosine_similarity
.visible .entry kernel_cosine_similarity(
	.param .u64 .ptr .align 1 kernel_cosine_similarity_param_0,
	.param .u64 .ptr .align 1 kernel_cosine_similarity_param_1,
	.param .u64 .ptr .align 1 kernel_cosine_similarity_param_2,
	.param .u32 kernel_cosine_similarity_param_3,
	.param .u32 kernel_cosine_similarity_param_4
)
{
	.reg .pred 	%p<12>;
	.reg .b32 	%r<25>;
	.reg .b32 	%f<135>;
	.reg .b64 	%rd<38>;

	ld.param.u64 	%rd11, [kernel_cosine_similarity_param_0];
	ld.param.u64 	%rd12, [kernel_cosine_similarity_param_1];
	ld.param.u64 	%rd10, [kernel_cosine_similarity_param_2];
	ld.param.u32 	%r14, [kernel_cosine_similarity_param_3];
	ld.param.u32 	%r13, [kernel_cosine_similarity_param_4];
	cvta.to.global.u64 	%rd1, %rd12;
	cvta.to.global.u64 	%rd2, %rd11;
	mov.u32 	%r15, %ctaid.x;
	mov.u32 	%r16, %ntid.x;
	mov.u32 	%r17, %tid.x;
	mad.lo.s32 	%r1, %r15, %r16, %r17;
	setp.ge.u32 	%p1, %r1, %r14;
	@%p1 bra 	$L__BB3_14;
	mul.lo.s32 	%r18, %r13, %r1;
	cvt.u64.u32 	%rd3, %r18;
	setp.eq.s32 	%p2, %r13, 0;
	mov.f32 	%f132, 0f00000000;
	mov.f32 	%f133, %f132;
	mov.f32 	%f134, %f132;
	@%p2 bra 	$L__BB3_13;
	and.b32  	%r2, %r13, 7;
	setp.lt.u32 	%p3, %r13, 8;
	mov.f32 	%f134, 0f00000000;
	mov.b32 	%r23, 0;
	mov.f32 	%f133, %f134;
	mov.f32 	%f132, %f134;
	@%p3 bra 	$L__BB3_5;
	and.b32  	%r23, %r13, -8;
	neg.s32 	%r21, %r23;
	shl.b64 	%rd13, %rd3, 2;
	add.s64 	%rd14, %rd13, %rd2;
	add.s64 	%rd37, %rd14, 16;
	add.s64 	%rd36, %rd1, 16;
	mov.f32 	%f134, 0f00000000;
$L__BB3_4:
	.pragma "nounroll";
	ld.global.f32 	%f41, [%rd37+-16];
	ld.global.f32 	%f42, [%rd36+-16];
	fma.rn.f32 	%f43, %f41, %f42, %f132;
	fma.rn.f32 	%f44, %f41, %f41, %f133;
	fma.rn.f32 	%f45, %f42, %f42, %f134;
	ld.global.f32 	%f46, [%rd37+-12];
	ld.global.f32 	%f47, [%rd36+-12];
	fma.rn.f32 	%f48, %f46, %f47, %f43;
	fma.rn.f32 	%f49, %f46, %f46, %f44;
	fma.rn.f32 	%f50, %f47, %f47, %f45;
	ld.global.f32 	%f51, [%rd37+-8];
	ld.global.f32 	%f52, [%rd36+-8];
	fma.rn.f32 	%f53, %f51, %f52, %f48;
	fma.rn.f32 	%f54, %f51, %f51, %f49;
	fma.rn.f32 	%f55, %f52, %f52, %f50;
	ld.global.f32 	%f56, [%rd37+-4];
	ld.global.f32 	%f57, [%rd36+-4];
	fma.rn.f32 	%f58, %f56, %f57, %f53;
	fma.rn.f32 	%f59, %f56, %f56, %f54;
	fma.rn.f32 	%f60, %f57, %f57, %f55;
	ld.global.f32 	%f61, [%rd37];
	ld.global.f32 	%f62, [%rd36];
	fma.rn.f32 	%f63, %f61, %f62, %f58;
	fma.rn.f32 	%f64, %f61, %f61, %f59;
	fma.rn.f32 	%f65, %f62, %f62, %f60;
	ld.global.f32 	%f66, [%rd37+4];
	ld.global.f32 	%f67, [%rd36+4];
	fma.rn.f32 	%f68, %f66, %f67, %f63;
	fma.rn.f32 	%f69, %f66, %f66, %f64;
	fma.rn.f32 	%f70, %f67, %f67, %f65;
	ld.global.f32 	%f71, [%rd37+8];
	ld.global.f32 	%f72, [%rd36+8];
	fma.rn.f32 	%f73, %f71, %f72, %f68;
	fma.rn.f32 	%f74, %f71, %f71, %f69;
	fma.rn.f32 	%f75, %f72, %f72, %f70;
	ld.global.f32 	%f76, [%rd37+12];
	ld.global.f32 	%f77, [%rd36+12];
	fma.rn.f32 	%f132, %f76, %f77, %f73;
	fma.rn.f32 	%f133, %f76, %f76, %f74;
	fma.rn.f32 	%f134, %f77, %f77, %f75;
	add.s32 	%r21, %r21, 8;
	add.s64 	%rd37, %rd37, 32;
	add.s64 	%rd36, %rd36, 32;
	setp.ne.s32 	%p4, %r21, 0;
	@%p4 bra 	$L__BB3_4;
$L__BB3_5:
	setp.eq.s32 	%p5, %r2, 0;
	@%p5 bra 	$L__BB3_13;
	and.b32  	%r8, %r13, 3;
	setp.lt.u32 	%p6, %r2, 4;
	@%p6 bra 	$L__BB3_8;
	cvt.u64.u32 	%rd15, %r23;
	add.s64 	%rd16, %rd15, %rd3;
	shl.b64 	%rd17, %rd16, 2;
	add.s64 	%rd18, %rd2, %rd17;
	ld.global.f32 	%f79, [%rd18];
	mul.wide.u32 	%rd19, %r23, 4;
	add.s64 	%rd20, %rd1, %rd19;
	ld.global.f32 	%f80, [%rd20];
	fma.rn.f32 	%f81, %f79, %f80, %f132;
	fma.rn.f32 	%f82, %f79, %f79, %f133;
	fma.rn.f32 	%f83, %f80, %f80, %f134;
	ld.global.f32 	%f84, [%rd18+4];
	ld.global.f32 	%f85, [%rd20+4];
	fma.rn.f32 	%f86, %f84, %f85, %f81;
	fma.rn.f32 	%f87, %f84, %f84, %f82;
	fma.rn.f32 	%f88, %f85, %f85, %f83;
	ld.global.f32 	%f89, [%rd18+8];
	ld.global.f32 	%f90, [%rd20+8];
	fma.rn.f32 	%f91, %f89, %f90, %f86;
	fma.rn.f32 	%f92, %f89, %f89, %f87;
	fma.rn.f32 	%f93, %f90, %f90, %f88;
	ld.global.f32 	%f94, [%rd18+12];
	ld.global.f32 	%f95, [%rd20+12];
	fma.rn.f32 	%f132, %f94, %f95, %f91;
	fma.rn.f32 	%f133, %f94, %f94, %f92;
	fma.rn.f32 	%f134, %f95, %f95, %f93;
	add.s32 	%r23, %r23, 4;
$L__BB3_8:
	setp.eq.s32 	%p7, %r8, 0;
	@%p7 bra 	$L__BB3_13;
	setp.eq.s32 	%p8, %r8, 1;
	@%p8 bra 	$L__BB3_11;
	cvt.u64.u32 	%rd21, %r23;
	add.s64 	%rd22, %rd21, %rd3;
	shl.b64 	%rd23, %rd22, 2;
	add.s64 	%rd24, %rd2, %rd23;
	ld.global.f32 	%f97, [%rd24];
	mul.wide.u32 	%rd25, %r23, 4;
	add.s64 	%rd26, %rd1, %rd25;
	ld.global.f32 	%f98, [%rd26];
	fma.rn.f32 	%f99, %f97, %f98, %f132;
	fma.rn.f32 	%f100, %f97, %f97, %f133;
	fma.rn.f32 	%f101, %f98, %f98, %f134;
	ld.global.f32 	%f102, [%rd24+4];
	ld.global.f32 	%f103, [%rd26+4];
	fma.rn.f32 	%f132, %f102, %f103, %f99;
	fma.rn.f32 	%f133, %f102, %f102, %f100;
	fma.rn.f32 	%f134, %f103, %f103, %f101;
	add.s32 	%r23, %r23, 2;
$L__BB3_11:
	and.b32  	%r20, %r13, 1;
	setp.eq.b32 	%p9, %r20, 1;
	not.pred 	%p10, %p9;
	@%p10 bra 	$L__BB3_13;
	cvt.u64.u32 	%rd27, %r23;
	add.s64 	%rd28, %rd27, %rd3;
	shl.b64 	%rd29, %rd28, 2;
	add.s64 	%rd30, %rd2, %rd29;
	ld.global.f32 	%f104, [%rd30];
	mul.wide.u32 	%rd31, %r23, 4;
	add.s64 	%rd32, %rd1, %rd31;
	ld.global.f32 	%f105, [%rd32];
	fma.rn.f32 	%f132, %f104, %f105, %f132;
	fma.rn.f32 	%f133, %f104, %f104, %f133;
	fma.rn.f32 	%f134, %f105, %f105, %f134;
$L__BB3_13:
	sqrt.rn.f32 	%f106, %f133;
	sqrt.rn.f32 	%f107, %f134;
	mul.f32 	%f108, %f106, %f107;
	setp.gt.f32 	%p11, %f108, 0f2EDBE6FF;
	div.rn.f32 	%f109, %f132, %f108;
	selp.f32 	%f110, %f109, 0f00000000, %p11;
	cvta.to.global.u64 	%rd33, %rd10;
	mul.wide.u32 	%rd34, %r1, 4;
	add.s64 	%rd35, %rd33, %rd34;
	st.global.f32 	[%rd35], %f110;
$L__BB3_14:
	ret;

}
	// .globl	kernel_topk_simple
.visible .entry kernel_topk_simple(
	.param .u64 .ptr .align 1 kernel_topk_simple_param_0,
	.param .u64 .ptr .align 1 kernel_topk_simple_param_1,
	.param .u64 .ptr .align 1 kernel_topk_simple_param_2,
	.param .u32 kernel_topk_simple_param_3,
	.param .u32 kernel_topk_simple_param_4
)
{
	.reg .pred 	%p<26>;
	.reg .b32 	%r<69>;
	.reg .b32 	%f<20>;
	.reg .b64 	%rd<47>;

	ld.param.u64 	%rd17, [kernel_topk_simple_param_0];
	ld.param.u64 	%rd18, [kernel_topk_simple_param_1];
	ld.param.u64 	%rd19, [kernel_topk_simple_param_2];
	ld.param.u32 	%r33, [kernel_topk_simple_param_3];
	ld.param.u32 	%r34, [kernel_topk_simple_param_4];
	cvta.to.global.u64 	%rd1, %rd18;
	cvta.to.global.u64 	%rd2, %rd19;
	cvta.to.global.u64 	%rd3, %rd17;
	mov.u32 	%r35, %tid.x;
	mov.u32 	%r36, %ctaid.x;
	or.b32  	%r37, %r35, %r36;
	setp.ne.s32 	%p1, %r37, 0;
	@%p1 bra 	$L__BB4_38;
	setp.eq.s32 	%p2, %r34, 0;
	@%p2 bra 	$L__BB4_13;
	and.b32  	%r1, %r34, 7;
	setp.lt.u32 	%p3, %r34, 8;
	mov.b32 	%r56, 0;
	@%p3 bra 	$L__BB4_5;
	and.b32  	%r56, %r34, -8;
	neg.s32 	%r64, %r56;
	add.s64 	%rd46, %rd2, 16;
	add.s64 	%rd45, %rd1, 16;
$L__BB4_4:
	.pragma "nounroll";
	mov.b32 	%r39, -246811958;
	st.global.u32 	[%rd46+-16], %r39;
	mov.b32 	%r40, 0;
	st.global.u32 	[%rd45+-16], %r40;
	st.global.u32 	[%rd46+-12], %r39;
	st.global.u32 	[%rd45+-12], %r40;
	st.global.u32 	[%rd46+-8], %r39;
	st.global.u32 	[%rd45+-8], %r40;
	st.global.u32 	[%rd46+-4], %r39;
	st.global.u32 	[%rd45+-4], %r40;
	st.global.u32 	[%rd46], %r39;
	st.global.u32 	[%rd45], %r40;
	st.global.u32 	[%rd46+4], %r39;
	st.global.u32 	[%rd45+4], %r40;
	st.global.u32 	[%rd46+8], %r39;
	st.global.u32 	[%rd45+8], %r40;
	st.global.u32 	[%rd46+12], %r39;
	st.global.u32 	[%rd45+12], %r40;
	add.s32 	%r64, %r64, 8;
	add.s64 	%rd46, %rd46, 32;
	add.s64 	%rd45, %rd45, 32;
	setp.eq.s32 	%p4, %r64, 0;
	@%p4 bra 	$L__BB4_5;
	bra.uni 	$L__BB4_4;
$L__BB4_5:
	setp.eq.s32 	%p5, %r1, 0;
	@%p5 bra 	$L__BB4_13;
	and.b32  	%r5, %r34, 3;
	setp.lt.u32 	%p6, %r1, 4;
	@%p6 bra 	$L__BB4_8;
	mul.wide.u32 	%rd20, %r56, 4;
	add.s64 	%rd21, %rd2, %rd20;
	mov.b32 	%r41, -246811958;
	st.global.u32 	[%rd21], %r41;
	add.s64 	%rd22, %rd1, %rd20;
	mov.b32 	%r42, 0;
	st.global.u32 	[%rd22], %r42;
	st.global.u32 	[%rd21+4], %r41;
	st.global.u32 	[%rd22+4], %r42;
	st.global.u32 	[%rd21+8], %r41;
	st.global.u32 	[%rd22+8], %r42;
	st.global.u32 	[%rd21+12], %r41;
	st.global.u32 	[%rd22+12], %r42;
	add.s32 	%r56, %r56, 4;
$L__BB4_8:
	setp.eq.s32 	%p7, %r5, 0;
	@%p7 bra 	$L__BB4_13;
	setp.eq.s32 	%p8, %r5, 1;
	@%p8 bra 	$L__BB4_11;
	mul.wide.u32 	%rd23, %r56, 4;
	add.s64 	%rd24, %rd2, %rd23;
	mov.b32 	%r43, -246811958;
	st.global.u32 	[%rd24], %r43;
	add.s64 	%rd25, %rd1, %rd23;
	mov.b32 	%r44, 0;
	st.global.u32 	[%rd25], %r44;
	st.global.u32 	[%rd24+4], %r43;
	st.global.u32 	[%rd25+4], %r44;
	add.s32 	%r56, %r56, 2;
$L__BB4_11:
	and.b32  	%r45, %r34, 1;
	setp.eq.b32 	%p9, %r45, 1;
	not.pred 	%p10, %p9;
	@%p10 bra 	$L__BB4_13;
	mul.wide.u32 	%rd26, %r56, 4;
	add.s64 	%rd27, %rd2, %rd26;
	mov.b32 	%r46, -246811958;
	st.global.u32 	[%rd27], %r46;
	add.s64 	%rd28, %rd1, %rd26;
	mov.b32 	%r47, 0;
	st.global.u32 	[%rd28], %r47;
$L__BB4_13:
	setp.eq.s32 	%p11, %r33, 0;
	@%p11 bra 	$L__BB4_38;
	add.s32 	%r10, %r34, -1;
	mul.wide.u32 	%rd29, %r10, 4;
	add.s64 	%rd6, %rd2, %rd29;
	setp.eq.s32 	%p12, %r10, 0;
	@%p12 bra 	$L__BB4_22;
	mov.b32 	%r65, 0;
$L__BB4_16:
	mul.wide.u32 	%rd30, %r65, 4;
	add.s64 	%rd31, %rd3, %rd30;
	ld.global.f32 	%f13, [%rd31];
	ld.global.f32 	%f15, [%rd6];
	setp.leu.f32 	%p13, %f13, %f15;
	@%p13 bra 	$L__BB4_21;
	mov.u32 	%r66, %r10;
	mov.u32 	%r67, %r34;
$L__BB4_18:
	mov.u32 	%r68, %r66;
	add.s32 	%r29, %r67, -2;
	mul.wide.u32 	%rd32, %r29, 4;
	add.s64 	%rd33, %rd2, %rd32;
	ld.global.f32 	%f14, [%rd33];
	setp.leu.f32 	%p14, %f13, %f14;
	@%p14 bra 	$L__BB4_20;
	mul.wide.u32 	%rd34, %r68, 4;
	add.s64 	%rd35, %rd2, %rd34;
	st.global.f32 	[%rd35], %f14;
	add.s64 	%rd37, %rd1, %rd32;
	ld.global.u32 	%r50, [%rd37];
	add.s64 	%rd38, %rd1, %rd34;
	st.global.u32 	[%rd38], %r50;
	add.s32 	%r66, %r68, -1;
	setp.ne.s32 	%p15, %r66, 0;
	mov.b32 	%r49, 0;
	mov.u32 	%r67, %r68;
	mov.u32 	%r68, %r49;
	@%p15 bra 	$L__BB4_18;
$L__BB4_20:
	mul.wide.u32 	%rd39, %r68, 4;
	add.s64 	%rd40, %rd2, %rd39;
	st.global.f32 	[%rd40], %f13;
	add.s64 	%rd41, %rd1, %rd39;
	st.global.u32 	[%rd41], %r65;
$L__BB4_21:
	add.s32 	%r65, %r65, 1;
	setp.ne.s32 	%p16, %r65, %r33;
	@%p16 bra 	$L__BB4_16;
	bra.uni 	$L__BB4_38;
$L__BB4_22:
	and.b32  	%r11, %r33, 3;
	setp.lt.u32 	%p17, %r33, 4;
	mov.b32 	%r63, 0;
	@%p17 bra 	$L__BB4_33;
	and.b32  	%r63, %r33, -4;
	neg.s32 	%r60, %r63;
	add.s64 	%rd43, %rd3, 8;
	mov.b32 	%r59, 1;
$L__BB4_24:
	ld.global.f32 	%f1, [%rd43+-8];
	ld.global.f32 	%f18, [%rd6];
	setp.leu.f32 	%p18, %f1, %f18;
	@%p18 bra 	$L__BB4_26;
	st.global.f32 	[%rd2], %f1;
	add.s32 	%r53, %r59, -1;
	st.global.u32 	[%rd1], %r53;
	ld.global.f32 	%f18, [%rd6];
$L__BB4_26:
	ld.global.f32 	%f5, [%rd43+-4];
	setp.leu.f32 	%p19, %f5, %f18;
	@%p19 bra 	$L__BB4_28;
	st.global.f32 	[%rd2], %f5;
	st.global.u32 	[%rd1], %r59;
	ld.global.f32 	%f18, [%rd6];
$L__BB4_28:
	ld.global.f32 	%f8, [%rd43];
	setp.leu.f32 	%p20, %f8, %f18;
	@%p20 bra 	$L__BB4_30;
	add.s32 	%r54, %r59, 1;
	st.global.f32 	[%rd2], %f8;
	st.global.u32 	[%rd1], %r54;
	ld.global.f32 	%f18, [%rd6];
$L__BB4_30:
	ld.global.f32 	%f11, [%rd43+4];
	setp.leu.f32 	%p21, %f11, %f18;
	@%p21 bra 	$L__BB4_32;
	add.s32 	%r55, %r59, 2;
	st.global.f32 	[%rd2], %f11;
	st.global.u32 	[%rd1], %r55;
$L__BB4_32:
	add.s32 	%r60, %r60, 4;
	add.s32 	%r59, %r59, 4;
	add.s64 	%rd43, %rd43, 16;
	setp.ne.s32 	%p22, %r60, 0;
	@%p22 bra 	$L__BB4_24;
$L__BB4_33:
	setp.eq.s32 	%p23, %r11, 0;
	@%p23 bra 	$L__BB4_38;
	mul.wide.u32 	%rd42, %r63, 4;
	add.s64 	%rd44, %rd3, %rd42;
	neg.s32 	%r62, %r11;
$L__BB4_35:
	.pragma "nounroll";
	ld.global.f32 	%f12, [%rd44];
	ld.global.f32 	%f16, [%rd6];
	setp.leu.f32 	%p24, %f12, %f16;
	@%p24 bra 	$L__BB4_37;
	st.global.f32 	[%rd2], %f12;
	st.global.u32 	[%rd1], %r63;
$L__BB4_37:
	add.s32 	%r63, %r63, 1;
	add.s64 	%rd44, %rd44, 4;
	add.s32 	%r62, %r62, 1;
	setp.eq.s32 	%p25, %r62, 0;
	@%p25 bra 	$L__BB4_38;
	bra.uni 	$L__BB4_35;
$L__BB4_38:
	ret;

}
	// .globl	kernel_topk_parallel
.visible .entry kernel_topk_parallel(
	.param .u64 .ptr .align 1 kernel_topk_parallel_param_0,
	.param .u64 .ptr .align 1 kernel_topk_parallel_param_1,
	.param .u64 .ptr .align 1 kernel_topk_parallel_param_2,
	.param .u32 kernel_topk_parallel_param_3,
	.param .u32 kernel_topk_parallel_param_4
)
{
	.reg .pred 	%p<7>;
	.reg .b32 	%r<30>;
	.reg .b32 	%f<5>;
	.reg .b64 	%rd<12>;

	ld.param.u64 	%rd1, [kernel_topk_parallel_param_0];
	ld.param.u64 	%rd2, [kernel_topk_parallel_param_1];
	ld.param.u64 	%rd3, [kernel_topk_parallel_param_2];
	ld.param.u32 	%r10, [kernel_topk_parallel_param_3];
	ld.param.u32 	%r11, [kernel_topk_parallel_param_4];
	shl.b32 	%r12, %r11, 2;
	mov.u32 	%r13, shared_mem;
	add.s32 	%r1, %r13, %r12;
	mov.u32 	%r2, %tid.x;
	mov.u32 	%r3, %ctaid.x;
	setp.ge.u32 	%p1, %r2, %r11;
	shl.b32 	%r14, %r2, 2;
	add.s32 	%r4, %r13, %r14;
	add.s32 	%r5, %r1, %r14;
	@%p1 bra 	$L__BB5_2;
	mov.b32 	%r15, -246811958;
	st.shared.u32 	[%r4], %r15;
	mov.b32 	%r16, 0;
	st.shared.u32 	[%r5], %r16;
$L__BB5_2:
	bar.sync 	0;
	mov.u32 	%r17, %ntid.x;
	mad.lo.s32 	%r6, %r3, %r17, %r2;
	setp.ge.u32 	%p2, %r6, %r10;
	@%p2 bra 	$L__BB5_8;
	cvta.to.global.u64 	%rd4, %rd1;
	mul.wide.u32 	%rd5, %r6, 4;
	add.s64 	%rd6, %rd4, %rd5;
	ld.global.f32 	%f1, [%rd6];
	setp.eq.s32 	%p3, %r11, 0;
	@%p3 bra 	$L__BB5_8;
	mov.b32 	%r7, %f1;
	mov.b32 	%r29, 0;
$L__BB5_5:
	shl.b32 	%r19, %r29, 2;
	add.s32 	%r21, %r13, %r19;
	atom.shared.max.s32 	%r22, [%r21], %r7;
	cvt.rn.f32.s32 	%f2, %r22;
	cvt.rzi.s32.f32 	%r23, %f2;
	mov.b32 	%f3, %r23;
	setp.leu.f32 	%p4, %f1, %f3;
	@%p4 bra 	$L__BB5_7;
	add.s32 	%r25, %r1, %r19;
	atom.shared.exch.b32 	%r26, [%r25], %r6;
	bra.uni 	$L__BB5_8;
$L__BB5_7:
	add.s32 	%r29, %r29, 1;
	setp.ne.s32 	%p5, %r29, %r11;
	@%p5 bra 	$L__BB5_5;
$L__BB5_8:
	setp.ge.u32 	%p6, %r2, %r11;
	bar.sync 	0;
	@%p6 bra 	$L__BB5_10;
	ld.shared.f32 	%f4, [%r4];
	mad.lo.s32 	%r27, %r11, %r3, %r2;
	cvta.to.global.u64 	%rd7, %rd3;
	mul.wide.u32 	%rd8, %r27, 4;
	add.s64 	%rd9, %rd7, %rd8;
	st.global.f32 	[%rd9], %f4;
	ld.shared.u32 	%r28, [%r5];
	cvta.to.global.u64 	%rd10, %rd2;
	add.s64 	%rd11, %rd10, %rd8;
	st.global.u32 	[%rd11], %r28;
$L__BB5_10:
	ret;

}


// ===== COMPILED SASS (sm_100) =====

	.target	sm_100

	.elftype	@"ET_EXEC"


//--------------------- .note.nv.tkinfo           --------------------------
	.section	.note.nv.tkinfo,"",@"SHT_NOTE"
	.sectionflags	@"SHF_NOTE_NV_TKINFO"
	.tkinfo
        /*0018*/ 	.word	0x00000002
        /*0030*/ 	.string	""
        /*0030*/ 	.string	"ptxas"
        /*0030*/ 	.string	"Cuda compilation tools, release 13.0, V13.0.88"
        /*0030*/ 	.string	"Build cuda_13.0.r13.0/compiler.36424714_0"
        /*0030*/ 	.string	"-arch sm_100 -m 64 "



//--------------------- .note.nv.cuinfo           --------------------------
	.section	.note.nv.cuinfo,"",@"SHT_NOTE"
	.sectionflags	@"SHF_NOTE_NV_CUINFO"
        /*0018*/ 	.short	0x0002
        /*001a*/ 	.short	0x0064
        /*001c*/ 	.short	0x0082
	.zero		2


//--------------------- .nv.info                  --------------------------
	.section	.nv.info,"",@"SHT_CUDA_INFO"
	.align	4


	//----- nvinfo : EIATTR_REGCOUNT
	.align		4
        /*0000*/ 	.byte	0x04, 0x2f
        /*0002*/ 	.short	(.L_1 - .L_0)
	.align		4
.L_0:
        /*0004*/ 	.word	index@(kernel_compute_norms)
        /*0008*/ 	.word	0x00000020


	//----- nvinfo : EIATTR_FRAME_SIZE
	.align		4
.L_1:
        /*000c*/ 	.byte	0x04, 0x11
        /*000e*/ 	.short	(.L_3 - .L_2)
	.align		4
.L_2:
        /*0010*/ 	.word	index@($__internal_3_$__cuda_sm20_sqrt_rn_f32_slowpath)
        /*0014*/ 	.word	0x00000000


	//----- nvinfo : EIATTR_FRAME_SIZE
	.align		4
.L_3:
        /*0018*/ 	.byte	0x04, 0x11
        /*001a*/ 	.short	(.L_5 - .L_4)
	.align		4
.L_4:
        /*001c*/ 	.word	index@(kernel_compute_norms)
        /*0020*/ 	.word	0x00000000


	//----- nvinfo : EIATTR_REGCOUNT
	.align		4
.L_5:
        /*0024*/ 	.byte	0x04, 0x2f
        /*0026*/ 	.short	(.L_7 - .L_6)
	.align		4
.L_6:
        /*0028*/ 	.word	index@(kernel_normalize_vectors)
        /*002c*/ 	.word	0x00000016


	//----- nvinfo : EIATTR_FRAME_SIZE
	.align		4
.L_7:
        /*0030*/ 	.byte	0x04, 0x11
        /*0032*/ 	.short	(.L_9 - .L_8)
	.align		4
.L_8:
        /*0034*/ 	.word	index@($__internal_2_$__cuda_sm3x_div_rn_noftz_f32_slowpath)
        /*0038*/ 	.word	0x00000000


	//----- nvinfo : EIATTR_FRAME_SIZE
	.align		4
.L_9:
        /*003c*/ 	.byte	0x04, 0x11
        /*003e*/ 	.short	(.L_11 - .L_10)
	.align		4
.L_10:
        /*0040*/ 	.word	index@(kernel_normalize_vectors)
        /*0044*/ 	.word	0x00000000


	//----- nvinfo : EIATTR_REGCOUNT
	.align		4
.L_11:
        /*0048*/ 	.byte	0x04, 0x2f
        /*004a*/ 	.short	(.L_13 - .L_12)
	.align		4
.L_12:
        /*004c*/ 	.word	index@(kernel_cosine_similarity_normalized)
        /*0050*/ 	.word	0x0000001e


	//----- nvinfo : EIATTR_FRAME_SIZE
	.align		4
.L_13:
        /*0054*/ 	.byte	0x04, 0x11
        /*0056*/ 	.short	(.L_15 - .L_14)
	.align		4
.L_14:
        /*0058*/ 	.word	index@(kernel_cosine_similarity_normalized)
        /*005c*/ 	.word	0x00000000


	//----- nvinfo : EIATTR_REGCOUNT
	.align		4
.L_15:
        /*0060*/ 	.byte	0x04, 0x2f
        /*0062*/ 	.short	(.L_17 - .L_16)
	.align		4
.L_16:
        /*0064*/ 	.word	index@(kernel_cosine_similarity)
        /*0068*/ 	.word	0x00000020


	//----- nvinfo : EIATTR_FRAME_SIZE
	.align		4
.L_17:
        /*006c*/ 	.byte	0x04, 0x11
        /*006e*/ 	.short	(.L_19 - .L_18)
	.align		4
.L_18:
        /*0070*/ 	.word	index@($__internal_1_$__cuda_sm3x_div_rn_noftz_f32_slowpath)
        /*0074*/ 	.word	0x00000000


	//----- nvinfo : EIATTR_FRAME_SIZE
	.align		4
.L_19:
        /*0078*/ 	.byte	0x04, 0x11
        /*007a*/ 	.short	(.L_21 - .L_20)
	.align		4
.L_20:
        /*007c*/ 	.word	index@($__internal_0_$__cuda_sm20_sqrt_rn_f32_slowpath)
        /*0080*/ 	.word	0x00000000


	//----- nvinfo : EIATTR_FRAME_SIZE
	.align		4
.L_21:
        /*0084*/ 	.byte	0x04, 0x11
        /*0086*/ 	.short	(.L_23 - .L_22)
	.align		4
.L_22:
        /*0088*/ 	.word	index@(kernel_cosine_similarity)
        /*008c*/ 	.word	0x00000000


	//----- nvinfo : EIATTR_REGCOUNT
	.align		4
.L_23:
        /*0090*/ 	.byte	0x04, 0x2f
        /*0092*/ 	.short	(.L_25 - .L_24)
	.align		4
.L_24:
        /*0094*/ 	.word	index@(kernel_topk_simple)
        /*0098*/ 	.word	0x0000001c


	//----- nvinfo : EIATTR_FRAME_SIZE
	.align		4
.L_25:
        /*009c*/ 	.byte	0x04, 0x11
        /*009e*/ 	.short	(.L_27 - .L_26)
	.align		4
.L_26:
        /*00a0*/ 	.word	index@(kernel_topk_simple)
        /*00a4*/ 	.word	0x00000000


	//----- nvinfo : EIATTR_REGCOUNT
	.align		4
.L_27:
        /*00a8*/ 	.byte	0x04, 0x2f
        /*00aa*/ 	.short	(.L_29 - .L_28)
	.align		4
.L_28:
        /*00ac*/ 	.word	index@(kernel_topk_parallel)
        /*00b0*/ 	.word	0x0000000e


	//----- nvinfo : EIATTR_FRAME_SIZE
	.align		4
.L_29:
        /*00b4*/ 	.byte	0x04, 0x11
        /*00b6*/ 	.short	(.L_31 - .L_30)
	.align		4
.L_30:
        /*00b8*/ 	.word	index@(kernel_topk_parallel)
        /*00bc*/ 	.word	0x00000000


	//----- nvinfo : EIATTR_MIN_STACK_SIZE
	.align		4
.L_31:
        /*00c0*/ 	.byte	0x04, 0x12
        /*00c2*/ 	.short	(.L_33 - .L_32)
	.align		4
.L_32:
        /*00c4*/ 	.word	index@(kernel_topk_parallel)
        /*00c8*/ 	.word	0x00000000


	//----- nvinfo : EIATTR_MIN_STACK_SIZE
	.align		4
.L_33:
        /*00cc*/ 	.byte	0x04, 0x12
        /*00ce*/ 	.short	(.L_35 - .L_34)
	.align		4
.L_34:
        /*00d0*/ 	.word	index@(kernel_topk_simple)
        /*00d4*/ 	.word	0x00000000


	//----- nvinfo : EIATTR_MIN_STACK_SIZE
	.align		4
.L_35:
        /*00d8*/ 	.byte	0x04, 0x12
        /*00da*/ 	.short	(.L_37 - .L_36)
	.align		4
.L_36:
        /*00dc*/ 	.word	index@(kernel_cosine_similarity)
        /*00e0*/ 	.word	0x00000000


	//----- nvinfo : EIATTR_MIN_STACK_SIZE
	.align		4
.L_37:
        /*00e4*/ 	.byte	0x04, 0x12
        /*00e6*/ 	.short	(.L_39 - .L_38)
	.align		4
.L_38:
        /*00e8*/ 	.word	index@(kernel_cosine_similarity_normalized)
        /*00ec*/ 	.word	0x00000000


	//----- nvinfo : EIATTR_MIN_STACK_SIZE
	.align		4
.L_39:
        /*00f0*/ 	.byte	0x04, 0x12
        /*00f2*/ 	.short	(.L_41 - .L_40)
	.align		4
.L_40:
        /*00f4*/ 	.word	index@(kernel_normalize_vectors)
        /*00f8*/ 	.word	0x00000000


	//----- nvinfo : EIATTR_MIN_STACK_SIZE
	.align		4
.L_41:
        /*00fc*/ 	.byte	0x04, 0x12
        /*00fe*/ 	.short	(.L_43 - .L_42)
	.align		4
.L_42:
        /*0100*/ 	.word	index@(kernel_compute_norms)
        /*0104*/ 	.word	0x00000000
.L_43:


//--------------------- .nv.compat                --------------------------
	.section	.nv.compat,"",@"SHT_CUDA_COMPAT_INFO"
	.align	4
        /*0000*/ 	.byte	0x02, 0x09, 0x00, 0x00, 0x02, 0x02, 0x01, 0x00, 0x02, 0x05, 0x05, 0x00, 0x03, 0x07, 0x01, 0x01
        /*0010*/ 	.byte	0x02, 0x03, 0x00, 0x00, 0x02, 0x06, 0x01, 0x00, 0x04, 0x0b, 0x08, 0x00, 0x01, 0x00, 0x00, 0x00
        /*0020*/ 	.byte	0x00, 0x00, 0x00, 0x00


//--------------------- .nv.info.kernel_topk_parallel --------------------------
	.section	.nv.info.kernel_topk_parallel,"",@"SHT_CUDA_INFO"
	.sectionflags	@""
	.align	4


	//----- nvinfo : EIATTR_CUDA_API_VERSION
	.align		4
        /*0000*/ 	.byte	0x04, 0x37
        /*0002*/ 	.short	(.L_45 - .L_44)
.L_44:
        /*0004*/ 	.word	0x00000082


	//----- nvinfo : EIATTR_KPARAM_INFO
	.align		4
.L_45:
        /*0008*/ 	.byte	0x04, 0x17
        /*000a*/ 	.short	(.L_47 - .L_46)
.L_46:
        /*000c*/ 	.word	0x00000000
        /*0010*/ 	.short	0x0004
        /*0012*/ 	.short	0x001c
        /*0014*/ 	.byte	0x00, 0xf0, 0x11, 0x00


	//----- nvinfo : EIATTR_KPARAM_INFO
	.align		4
.L_47:
        /*0018*/ 	.byte	0x04, 0x17
        /*001a*/ 	.short	(.L_49 - .L_48)
.L_48:
        /*001c*/ 	.word	0x00000000
        /*0020*/ 	.short	0x0003
        /*0022*/ 	.short	0x0018
        /*0024*/ 	.byte	0x00, 0xf0, 0x11, 0x00


	//----- nvinfo : EIATTR_KPARAM_INFO
	.align		4
.L_49:
        /*0028*/ 	.byte	0x04, 0x17
        /*002a*/ 	.short	(.L_51 - .L_50)
.L_50:
        /*002c*/ 	.word	0x00000000
        /*0030*/ 	.short	0x0002
        /*0032*/ 	.short	0x0010
        /*0034*/ 	.byte	0x00, 0xf5, 0x21, 0x00


	//----- nvinfo : EIATTR_KPARAM_INFO
	.align		4
.L_51:
        /*0038*/ 	.byte	0x04, 0x17
        /*003a*/ 	.short	(.L_53 - .L_52)
.L_52:
        /*003c*/ 	.word	0x00000000
        /*0040*/ 	.short	0x0001
        /*0042*/ 	.short	0x0008
        /*0044*/ 	.byte	0x00, 0xf5, 0x21, 0x00


	//----- nvinfo : EIATTR_KPARAM_INFO
	.align		4
.L_53:
        /*0048*/ 	.byte	0x04, 0x17
        /*004a*/ 	.short	(.L_55 - .L_54)
.L_54:
        /*004c*/ 	.word	0x00000000
        /*0050*/ 	.short	0x0000
        /*0052*/ 	.short	0x0000
        /*0054*/ 	.byte	0x00, 0xf5, 0x21, 0x00


	//----- nvinfo : EIATTR_SPARSE_MMA_MASK
	.align		4
.L_55:
        /*0058*/ 	.byte	0x03, 0x50
        /*005a*/ 	.short	0x0000


	//----- nvinfo : EIATTR_MAXREG_COUNT
	.align		4
        /*005c*/ 	.byte	0x03, 0x1b
        /*005e*/ 	.short	0x00ff


	//----- nvinfo : EIATTR_NUM_BARRIERS
	.align		4
        /*0060*/ 	.byte	0x02, 0x4c
        /*0062*/ 	.byte	0x01
	.zero		1


	//----- nvinfo : EIATTR_MERCURY_ISA_VERSION
	.align		4
        /*0064*/ 	.byte	0x03, 0x5f
        /*0066*/ 	.short	0x0101


	//----- nvinfo : EIATTR_VRC_CTA_INIT_COUNT
	.align		4
        /*0068*/ 	.byte	0x02, 0x4a
	.zero		1
	.zero		1


	//----- nvinfo : EIATTR_EXIT_INSTR_OFFSETS
	.align		4
        /*006c*/ 	.byte	0x04, 0x1c
        /*006e*/ 	.short	(.L_57 - .L_56)


	//   ....[0]....
.L_56:
        /*0070*/ 	.word	0x000002d0


	//   ....[1]....
        /*0074*/ 	.word	0x00000370


	//----- nvinfo : EIATTR_CRS_STACK_SIZE
	.align		4
.L_57:
        /*0078*/ 	.byte	0x04, 0x1e
        /*007a*/ 	.short	(.L_59 - .L_58)
.L_58:
        /*007c*/ 	.word	0x00000000


	//----- nvinfo : EIATTR_CBANK_PARAM_SIZE
	.align		4
.L_59:
        /*0080*/ 	.byte	0x03, 0x19
        /*0082*/ 	.short	0x0020


	//----- nvinfo : EIATTR_PARAM_CBANK
	.align		4
        /*0084*/ 	.byte	0x04, 0x0a
        /*0086*/ 	.short	(.L_61 - .L_60)
	.align		4
.L_60:
        /*0088*/ 	.word	index@(.nv.constant0.kernel_topk_parallel)
        /*008c*/ 	.short	0x0380
        /*008e*/ 	.short	0x0020


	//----- nvinfo : EIATTR_SW_WAR
	.align		4
.L_61:
        /*0090*/ 	.byte	0x04, 0x36
        /*0092*/ 	.short	(.L_63 - .L_62)
.L_62:
        /*0094*/ 	.word	0x00000008
.L_63:


//--------------------- .nv.info.kernel_topk_simple --------------------------
	.section	.nv.info.kernel_topk_simple,"",@"SHT_CUDA_INFO"
	.sectionflags	@""
	.align	4


	//----- nvinfo : EIATTR_CUDA_API_VERSION
	.align		4
        /*0000*/ 	.byte	0x04, 0x37
        /*0002*/ 	.short	(.L_65 - .L_64)
.L_64:
        /*0004*/ 	.word	0x00000082


	//----- nvinfo : EIATTR_KPARAM_INFO
	.align		4
.L_65:
        /*0008*/ 	.byte	0x04, 0x17
        /*000a*/ 	.short	(.L_67 - .L_66)
.L_66:
        /*000c*/ 	.word	0x00000000
        /*0010*/ 	.short	0x0004
        /*0012*/ 	.short	0x001c
        /*0014*/ 	.byte	0x00, 0xf0, 0x11, 0x00


	//----- nvinfo : EIATTR_KPARAM_INFO
	.align		4
.L_67:
        /*0018*/ 	.byte	0x04, 0x17
        /*001a*/ 	.short	(.L_69 - .L_68)
.L_68:
        /*001c*/ 	.word	0x00000000
        /*0020*/ 	.short	0x0003
        /*0022*/ 	.short	0x0018
        /*0024*/ 	.byte	0x00, 0xf0, 0x11, 0x00


	//----- nvinfo : EIATTR_KPARAM_INFO
	.align		4
.L_69:
        /*0028*/ 	.byte	0x04, 0x17
        /*002a*/ 	.short	(.L_71 - .L_70)
.L_70:
        /*002c*/ 	.word	0x00000000
        /*0030*/ 	.short	0x0002
        /*0032*/ 	.short	0x0010
        /*0034*/ 	.byte	0x00, 0xf5, 0x21, 0x00


	//----- nvinfo : EIATTR_KPARAM_INFO
	.align		4
.L_71:
        /*0038*/ 	.byte	0x04, 0x17
        /*003a*/ 	.short	(.L_73 - .L_72)
.L_72:
        /*003c*/ 	.word	0x00000000
        /*0040*/ 	.short	0x0001
        /*0042*/ 	.short	0x0008
        /*0044*/ 	.byte	0x00, 0xf5, 0x21, 0x00


	//----- nvinfo : EIATTR_KPARAM_INFO
	.align		4
.L_73:
        /*0048*/ 	.byte	0x04, 0x17
        /*004a*/ 	.short	(.L_75 - .L_74)
.L_74:
        /*004c*/ 	.word	0x00000000
        /*0050*/ 	.short	0x0000
        /*0052*/ 	.short	0x0000
        /*0054*/ 	.byte	0x00, 0xf5, 0x21, 0x00


	//----- nvinfo : EIATTR_SPARSE_MMA_MASK
	.align		4
.L_75:
        /*0058*/ 	.byte	0x03, 0x50
        /*005a*/ 	.short	0x0000


	//----- nvinfo : EIATTR_MAXREG_COUNT
	.align		4
        /*005c*/ 	.byte	0x03, 0x1b
        /*005e*/ 	.short	0x00ff


	//----- nvinfo : EIATTR_MERCURY_ISA_VERSION
	.align		4
        /*0060*/ 	.byte	0x03, 0x5f
        /*0062*/ 	.short	0x0101


	//----- nvinfo : EIATTR_VRC_CTA_INIT_COUNT
	.align		4
        /*0064*/ 	.byte	0x02, 0x4a
	.zero		1
	.zero		1


	//----- nvinfo : EIATTR_EXIT_INSTR_OFFSETS
	.align		4
        /*0068*/ 	.byte	0x04, 0x1c
        /*006a*/ 	.short	(.L_77 - .L_76)


	//   ....[0]....
.L_76:
        /*006c*/ 	.word	0x00000040


	//   ....[1]....
        /*0070*/ 	.word	0x00000620


	//   ....[2]....
        /*0074*/ 	.word	0x000008c0


	//   ....[3]....
        /*0078*/ 	.word	0x00001980


	//   ....[4]....
        /*007c*/ 	.word	0x00001a70


	//----- nvinfo : EIATTR_CBANK_PARAM_SIZE
	.align		4
.L_77:
        /*0080*/ 	.byte	0x03, 0x19
        /*0082*/ 	.short	0x0020


	//----- nvinfo : EIATTR_PARAM_CBANK
	.align		4
        /*0084*/ 	.byte	0x04, 0x0a
        /*0086*/ 	.short	(.L_79 - .L_78)
	.align		4
.L_78:
        /*0088*/ 	.word	index@(.nv.constant0.kernel_topk_simple)
        /*008c*/ 	.short	0x0380
        /*008e*/ 	.short	0x0020


	//----- nvinfo : EIATTR_SW_WAR
	.align		4
.L_79:
        /*0090*/ 	.byte	0x04, 0x36
        /*0092*/ 	.short	(.L_81 - .L_80)
.L_80:
        /*0094*/ 	.word	0x00000008
.L_81:


//--------------------- .nv.info.kernel_cosine_similarity --------------------------
	.section	.nv.info.kernel_cosine_similarity,"",@"SHT_CUDA_INFO"
	.sectionflags	@""
	.align	4


	//----- nvinfo : EIATTR_CUDA_API_VERSION
	.align		4
        /*0000*/ 	.byte	0x04, 0x37
        /*0002*/ 	.short	(.L_83 - .L_82)
.L_82:
        /*0004*/ 	.word	0x00000082


	//----- nvinfo : EIATTR_KPARAM_INFO
	.align		4
.L_83:
        /*0008*/ 	.byte	0x04, 0x17
        /*000a*/ 	.short	(.L_85 - .L_84)
.L_84:
        /*000c*/ 	.word	0x00000000
        /*0010*/ 	.short	0x0004
        /*0012*/ 	.short	0x001c
        /*0014*/ 	.byte	0x00, 0xf0, 0x11, 0x00


	//----- nvinfo : EIATTR_KPARAM_INFO
	.align		4
.L_85:
        /*0018*/ 	.byte	0x04, 0x17
        /*001a*/ 	.short	(.L_87 - .L_86)
.L_86:
        /*001c*/ 	.word	0x00000000
        /*0020*/ 	.short	0x0003
        /*0022*/ 	.short	0x0018
        /*0024*/ 	.byte	0x00, 0xf0, 0x11, 0x00


	//----- nvinfo : EIATTR_KPARAM_INFO
	.align		4
.L_87:
        /*0028*/ 	.byte	0x04, 0x17
        /*002a*/ 	.short	(.L_89 - .L_88)
.L_88:
        /*002c*/ 	.word	0x00000000
        /*0030*/ 	.short	0x0002
        /*0032*/ 	.short	0x0010
        /*0034*/ 	.byte	0x00, 0xf5, 0x21, 0x00


	//----- nvinfo : EIATTR_KPARAM_INFO
	.align		4
.L_89:
        /*0038*/ 	.byte	0x04, 0x17
        /*003a*/ 	.short	(.L_91 - .L_90)
.L_90:
        /*003c*/ 	.word	0x00000000
        /*0040*/ 	.short	0x0001
        /*0042*/ 	.short	0x0008
        /*0044*/ 	.byte	0x00, 0xf5, 0x21, 0x00


	//----- nvinfo : EIATTR_KPARAM_INFO
	.align		4
.L_91:
        /*0048*/ 	.byte	0x04, 0x17
        /*004a*/ 	.short	(.L_93 - .L_92)
.L_92:
        /*004c*/ 	.word	0x00000000
        /*0050*/ 	.short	0x0000
        /*0052*/ 	.short	0x0000
        /*0054*/ 	.byte	0x00, 0xf5, 0x21, 0x00


	//----- nvinfo : EIATTR_SPARSE_MMA_MASK
	.align		4
.L_93:
        /*0058*/ 	.byte	0x03, 0x50
        /*005a*/ 	.short	0x0000


	//----- nvinfo : EIATTR_MAXREG_COUNT
	.align		4
        /*005c*/ 	.byte	0x03, 0x1b
        /*005e*/ 	.short	0x00ff


	//----- nvinfo : EIATTR_MERCURY_ISA_VERSION
	.align		4
        /*0060*/ 	.byte	0x03, 0x5f
        /*0062*/ 	.short	0x0101


	//----- nvinfo : EIATTR_VRC_CTA_INIT_COUNT
	.align		4
        /*0064*/ 	.byte	0x02, 0x4a
	.zero		1
	.zero		1


	//----- nvinfo : EIATTR_EXIT_INSTR_OFFSETS
	.align		4
        /*0068*/ 	.byte	0x04, 0x1c
        /*006a*/ 	.short	(.L_95 - .L_94)


	//   ....[0]....
.L_94:
        /*006c*/ 	.word	0x00000070


	//   ....[1]....
        /*0070*/ 	.word	0x00000c80


	//----- nvinfo : EIATTR_CRS_STACK_SIZE
	.align		4
.L_95:
        /*0074*/ 	.byte	0x04, 0x1e
        /*0076*/ 	.short	(.L_97 - .L_96)
.L_96:
        /*0078*/ 	.word	0x00000000


	//----- nvinfo : EIATTR_CBANK_PARAM_SIZE
	.align		4
.L_97:
        /*007c*/ 	.byte	0x03, 0x19
        /*007e*/ 	.short	0x0020


	//----- nvinfo : EIATTR_PARAM_CBANK
	.align		4
        /*0080*/ 	.byte	0x04, 0x0a
        /*0082*/ 	.short	(.L_99 - .L_98)
	.align		4
.L_98:
        /*0084*/ 	.word	index@(.nv.constant0.kernel_cosine_similarity)
        /*0088*/ 	.short	0x0380
        /*008a*/ 	.short	0x0020


	//----- nvinfo : EIATTR_SW_WAR
	.align		4
.L_99:
        /*008c*/ 	.byte	0x04, 0x36
        /*008e*/ 	.short	(.L_101 - .L_100)
.L_100:
        /*0090*/ 	.word	0x00000008
.L_101:


//--------------------- .nv.info.kernel_cosine_similarity_normalized --------------------------
	.section	.nv.info.kernel_cosine_similarity_normalized,"",@"SHT_CUDA_INFO"
	.sectionflags	@""
	.align	4


	//----- nvinfo : EIATTR_CUDA_API_VERSION
	.align		4
        /*0000*/ 	.byte	0x04, 0x37
        /*0002*/ 	.short	(.L_103 - .L_102)
.L_102:
        /*0004*/ 	.word	0x00000082


	//----- nvinfo : EIATTR_KPARAM_INFO
	.align		4
.L_103:
        /*0008*/ 	.byte	0x04, 0x17
        /*000a*/ 	.short	(.L_105 - .L_104)
.L_104:
        /*000c*/ 	.word	0x00000000
        /*0010*/ 	.short	0x0004
        /*0012*/ 	.short	0x001c
        /*0014*/ 	.byte	0x00, 0xf0, 0x11, 0x00


	//----- nvinfo : EIATTR_KPARAM_INFO
	.align		4
.L_105:
        /*0018*/ 	.byte	0x04, 0x17
        /*001a*/ 	.short	(.L_107 - .L_106)
.L_106:
        /*001c*/ 	.word	0x00000000
        /*0020*/ 	.short	0x0003
        /*0022*/ 	.short	0x0018
        /*0024*/ 	.byte	0x00, 0xf0, 0x11, 0x00


	//----- nvinfo : EIATTR_KPARAM_INFO
	.align		4
.L_107:
        /*0028*/ 	.byte	0x04, 0x17
        /*002a*/ 	.short	(.L_109 - .L_108)
.L_108:
        /*002c*/ 	.word	0x00000000
        /*0030*/ 	.short	0x0002
        /*0032*/ 	.short	0x0010
        /*0034*/ 	.byte	0x00, 0xf5, 0x21, 0x00


	//----- nvinfo : EIATTR_KPARAM_INFO
	.align		4
.L_109:
        /*0038*/ 	.byte	0x04, 0x17
        /*003a*/ 	.short	(.L_111 - .L_110)
.L_110:
        /*003c*/ 	.word	0x00000000
        /*0040*/ 	.short	0x0001
        /*0042*/ 	.short	0x0008
        /*0044*/ 	.byte	0x00, 0xf5, 0x21, 0x00


	//----- nvinfo : EIATTR_KPARAM_INFO
	.align		4
.L_111:
        /*0048*/ 	.byte	0x04, 0x17
        /*004a*/ 	.short	(.L_113 - .L_112)
.L_112:
        /*004c*/ 	.word	0x00000000
        /*0050*/ 	.short	0x0000
        /*0052*/ 	.short	0x0000
        /*0054*/ 	.byte	0x00, 0xf5, 0x21, 0x00


	//----- nvinfo : EIATTR_SPARSE_MMA_MASK
	.align		4
.L_113:
        /*0058*/ 	.byte	0x03, 0x50
        /*005a*/ 	.short	0x0000


	//----- nvinfo : EIATTR_MAXREG_COUNT
	.align		4
        /*005c*/ 	.byte	0x03, 0x1b
        /*005e*/ 	.short	0x00ff


	//----- nvinfo : EIATTR_MERCURY_ISA_VERSION
	.align		4
        /*0060*/ 	.byte	0x03, 0x5f
        /*0062*/ 	.short	0x0101


	//----- nvinfo : EIATTR_VRC_CTA_INIT_COUNT
	.align		4
        /*0064*/ 	.byte	0x02, 0x4a
	.zero		1
	.zero		1


	//----- nvinfo : EIATTR_EXIT_INSTR_OFFSETS
	.align		4
        /*0068*/ 	.byte	0x04, 0x1c
        /*006a*/ 	.short	(.L_115 - .L_114)


	//   ....[0]....
.L_114:
        /*006c*/ 	.word	0x00000070


	//   ....[1]....
        /*0070*/ 	.word	0x00000b20


	//----- nvinfo : EIATTR_CBANK_PARAM_SIZE
	.align		4
.L_115:
        /*0074*/ 	.byte	0x03, 0x19
        /*0076*/ 	.short	0x0020


	//----- nvinfo : EIATTR_PARAM_CBANK
	.align		4
        /*0078*/ 	.byte	0x04, 0x0a
        /*007a*/ 	.short	(.L_117 - .L_116)
	.align		4
.L_116:
        /*007c*/ 	.word	index@(.nv.constant0.kernel_cosine_similarity_normalized)
        /*0080*/ 	.short	0x0380
        /*0082*/ 	.short	0x0020


	//----- nvinfo : EIATTR_SW_WAR
	.align		4
.L_117:
        /*0084*/ 	.byte	0x04, 0x36
        /*0086*/ 	.short	(.L_119 - .L_118)
.L_118:
        /*0088*/ 	.word	0x00000008
.L_119:


//--------------------- .nv.info.kernel_normalize_vectors --------------------------
	.section	.nv.info.kernel_normalize_vectors,"",@"SHT_CUDA_INFO"
	.sectionflags	@""
	.align	4


	//----- nvinfo : EIATTR_CUDA_API_VERSION
	.align		4
        /*0000*/ 	.byte	0x04, 0x37
        /*0002*/ 	.short	(.L_121 - .L_120)
.L_120:
        /*0004*/ 	.word	0x00000082


	//----- nvinfo : EIATTR_KPARAM_INFO
	.align		4
.L_121:
        /*0008*/ 	.byte	0x04, 0x17
        /*000a*/ 	.short	(.L_123 - .L_122)
.L_122:
        /*000c*/ 	.word	0x00000000
        /*0010*/ 	.short	0x0003
        /*0012*/ 	.short	0x0014
        /*0014*/ 	.byte	0x00, 0xf0, 0x11, 0x00


	//----- nvinfo : EIATTR_KPARAM_INFO
	.align		4
.L_123:
        /*0018*/ 	.byte	0x04, 0x17
        /*001a*/ 	.short	(.L_125 - .L_124)
.L_124:
        /*001c*/ 	.word	0x00000000
        /*0020*/ 	.short	0x0002
        /*0022*/ 	.short	0x0010
        /*0024*/ 	.byte	0x00, 0xf0, 0x11, 0x00


	//----- nvinfo : EIATTR_KPARAM_INFO
	.align		4
.L_125:
        /*0028*/ 	.byte	0x04, 0x17
        /*002a*/ 	.short	(.L_127 - .L_126)
.L_126:
        /*002c*/ 	.word	0x00000000
        /*0030*/ 	.short	0x0001
        /*0032*/ 	.short	0x0008
        /*0034*/ 	.byte	0x00, 0xf5, 0x21, 0x00


	//----- nvinfo : EIATTR_KPARAM_INFO
	.align		4
.L_127:
        /*0038*/ 	.byte	0x04, 0x17
        /*003a*/ 	.short	(.L_129 - .L_128)
.L_128:
        /*003c*/ 	.word	0x00000000
        /*0040*/ 	.short	0x0000
        /*0042*/ 	.short	0x0000
        /*0044*/ 	.byte	0x00, 0xf5, 0x21, 0x00


	//----- nvinfo : EIATTR_SPARSE_MMA_MASK
	.align		4
.L_129:
        /*0048*/ 	.byte	0x03, 0x50
        /*004a*/ 	.short	0x0000


	//----- nvinfo : EIATTR_MAXREG_COUNT
	.align		4
        /*004c*/ 	.byte	0x03, 0x1b
        /*004e*/ 	.short	0x00ff


	//----- nvinfo : EIATTR_MERCURY_ISA_VERSION
	.align		4
        /*0050*/ 	.byte	0x03, 0x5f
        /*0052*/ 	.short	0x0101


	//----- nvinfo : EIATTR_VRC_CTA_INIT_COUNT
	.align		4
        /*0054*/ 	.byte	0x02, 0x4a
	.zero		1
	.zero		1


	//----- nvinfo : EIATTR_EXIT_INSTR_OFFSETS
	.align		4
        /*0058*/ 	.byte	0x04, 0x1c
        /*005a*/ 	.short	(.L_131 - .L_130)


	//   ....[0]....
.L_130:
        /*005c*/ 	.word	0x00000040


	//   ....[1]....
        /*0060*/ 	.word	0x00000080


	//   ....[2]....
        /*0064*/ 	.word	0x00000260


	//----- nvinfo : EIATTR_CRS_STACK_SIZE
	.align		4
.L_131:
        /*0068*/ 	.byte	0x04, 0x1e
        /*006a*/ 	.short	(.L_133 - .L_132)
.L_132:
        /*006c*/ 	.word	0x00000000


	//----- nvinfo : EIATTR_CBANK_PARAM_SIZE
	.align		4
.L_133:
        /*0070*/ 	.byte	0x03, 0x19
        /*0072*/ 	.short	0x0018


	//----- nvinfo : EIATTR_PARAM_CBANK
	.align		4
        /*0074*/ 	.byte	0x04, 0x0a
        /*0076*/ 	.short	(.L_135 - .L_134)
	.align		4
.L_134:
        /*0078*/ 	.word	index@(.nv.constant0.kernel_normalize_vectors)
        /*007c*/ 	.short	0x0380
        /*007e*/ 	.short	0x0018


	//----- nvinfo : EIATTR_SW_WAR
	.align		4
.L_135:
        /*0080*/ 	.byte	0x04, 0x36
        /*0082*/ 	.short	(.L_137 - .L_136)
.L_136:
        /*0084*/ 	.word	0x00000008
.L_137:


//--------------------- .nv.info.kernel_compute_norms --------------------------
	.section	.nv.info.kernel_compute_norms,"",@"SHT_CUDA_INFO"
	.sectionflags	@""
	.align	4


	//----- nvinfo : EIATTR_CUDA_API_VERSION
	.align		4
        /*0000*/ 	.byte	0x04, 0x37
        /*0002*/ 	.short	(.L_139 - .L_138)
.L_138:
        /*0004*/ 	.word	0x00000082


	//----- nvinfo : EIATTR_KPARAM_INFO
	.align		4
.L_139:
        /*0008*/ 	.byte	0x04, 0x17
        /*000a*/ 	.short	(.L_141 - .L_140)
.L_140:
        /*000c*/ 	.word	0x00000000
        /*0010*/ 	.short	0x0003
        /*0012*/ 	.short	0x0014
        /*0014*/ 	.byte	0x00, 0xf0, 0x11, 0x00


	//----- nvinfo : EIATTR_KPARAM_INFO
	.align		4
.L_141:
        /*0018*/ 	.byte	0x04, 0x17
        /*001a*/ 	.short	(.L_143 - .L_142)
.L_142:
        /*001c*/ 	.word	0x00000000
        /*0020*/ 	.short	0x0002
        /*0022*/ 	.short	0x0010
        /*0024*/ 	.byte	0x00, 0xf0, 0x11, 0x00


	//----- nvinfo : EIATTR_KPARAM_INFO
	.align		4
.L_143:
        /*0028*/ 	.byte	0x04, 0x17
        /*002a*/ 	.short	(.L_145 - .L_144)
.L_144:
        /*002c*/ 	.word	0x00000000
        /*0030*/ 	.short	0x0001
        /*0032*/ 	.short	0x0008
        /*0034*/ 	.byte	0x00, 0xf5, 0x21, 0x00


	//----- nvinfo : EIATTR_KPARAM_INFO
	.align		4
.L_145:
        /*0038*/ 	.byte	0x04, 0x17
        /*003a*/ 	.short	(.L_147 - .L_146)
.L_146:
        /*003c*/ 	.word	0x00000000
        /*0040*/ 	.short	0x0000
        /*0042*/ 	.short	0x0000
        /*0044*/ 	.byte	0x00, 0xf5, 0x21, 0x00


	//----- nvinfo : EIATTR_SPARSE_MMA_MASK
	.align		4
.L_147:
        /*0048*/ 	.byte	0x03, 0x50
        /*004a*/ 	.short	0x0000


	//----- nvinfo : EIATTR_MAXREG_COUNT
	.align		4
        /*004c*/ 	.byte	0x03, 0x1b
        /*004e*/ 	.short	0x00ff


	//----- nvinfo : EIATTR_MERCURY_ISA_VERSION
	.align		4
        /*0050*/ 	.byte	0x03, 0x5f
        /*0052*/ 	.short	0x0101


	//----- nvinfo : EIATTR_VRC_CTA_INIT_COUNT
	.align		4
        /*0054*/ 	.byte	0x02, 0x4a
	.zero		1
	.zero		1


	//----- nvinfo : EIATTR_EXIT_INSTR_OFFSETS
	.align		4
        /*0058*/ 	.byte	0x04, 0x1c
        /*005a*/ 	.short	(.L_149 - .L_148)


	//   ....[0]....
.L_148:
        /*005c*/ 	.word	0x00000070


	//   ....[1]....
        /*0060*/ 	.word	0x00000900


	//----- nvinfo : EIATTR_CRS_STACK_SIZE
	.align		4
.L_149:
        /*0064*/ 	.byte	0x04, 0x1e
        /*0066*/ 	.short	(.L_151 - .L_150)
.L_150:
        /*0068*/ 	.word	0x00000000


	//----- nvinfo : EIATTR_CBANK_PARAM_SIZE
	.align		4
.L_151:
        /*006c*/ 	.byte	0x03, 0x19
        /*006e*/ 	.short	0x0018


	//----- nvinfo : EIATTR_PARAM_CBANK
	.align		4
        /*0070*/ 	.byte	0x04, 0x0a
        /*0072*/ 	.short	(.L_153 - .L_152)
	.align		4
.L_152:
        /*0074*/ 	.word	index@(.nv.constant0.kernel_compute_norms)
        /*0078*/ 	.short	0x0380
        /*007a*/ 	.short	0x0018


	//----- nvinfo : EIATTR_SW_WAR
	.align		4
.L_153:
        /*007c*/ 	.byte	0x04, 0x36
        /*007e*/ 	.short	(.L_155 - .L_154)
.L_154:
        /*0080*/ 	.word	0x00000008
.L_155:


//--------------------- .nv.callgraph             --------------------------
	.section	.nv.callgraph,"",@"SHT_CUDA_CALLGRAPH"
	.align	4
	.sectionentsize	8
	.align		4
        /*0000*/ 	.word	0x00000000
	.align		4
        /*0004*/ 	.word	0xffffffff
	.align		4
        /*0008*/ 	.word	0x00000000
	.align		4
        /*000c*/ 	.word	0xfffffffe
	.align		4
        /*0010*/ 	.word	0x00000000
	.align		4
        /*0014*/ 	.word	0xfffffffd
	.align		4
        /*0018*/ 	.word	0x00000000
	.align		4
        /*001c*/ 	.word	0xfffffffc


//--------------------- .text.kernel_topk_parallel --------------------------
	.section	.text.kernel_topk_parallel,"ax",@progbits
	.align	128
        .global         kernel_topk_parallel
        .type           kernel_topk_parallel,@function
        .size           kernel_topk_parallel,(.L_x_83 - kernel_topk_parallel)
        .other          kernel_topk_parallel,@"STO_CUDA_ENTRY STV_DEFAULT"
kernel_topk_parallel:
.text.kernel_topk_parallel:
[----:B------:R-:W-:Y:S01]  /*0000*/  LDC R1, c[0x0][0x37c] ;  /* 0x0000df00ff017b82 */ /* 0x000fe20000000800 */
[----:B------:R-:W0:Y:S07]  /*0010*/  S2R R9, SR_TID.X ;  /* 0x0000000000097919 */ /* 0x000e2e0000002100 */
[----:B------:R-:W1:Y:S01]  /*0020*/  S2UR UR5, SR_CgaCtaId ;  /* 0x00000000000579c3 */ /* 0x000e620000008800 */
[----:B------:R-:W2:Y:S01]  /*0030*/  LDCU UR9, c[0x0][0x39c] ;  /* 0x00007380ff0977ac */ /* 0x000ea20008000800 */
[----:B------:R-:W-:Y:S01]  /*0040*/  UMOV UR4, 0x400 ;  /* 0x0000040000047882 */ /* 0x000fe20000000000 */
[----:B------:R-:W3:Y:S05]  /*0050*/  LDCU UR10, c[0x0][0x398] ;  /* 0x00007300ff0a77ac */ /* 0x000eea0008000800 */
[----:B------:R-:W4:Y:S01]  /*0060*/  S2UR UR8, SR_CTAID.X ;  /* 0x00000000000879c3 */ /* 0x000f220000002500 */
[----:B------:R-:W0:Y:S01]  /*0070*/  LDCU.64 UR6, c[0x0][0x358] ;  /* 0x00006b00ff0677ac */ /* 0x000e220008000a00 */
[----:B------:R-:W0:Y:S06]  /*0080*/  LDCU UR11, c[0x0][0x39c] ;  /* 0x00007380ff0b77ac */ /* 0x000e2c0008000800 */
[----:B------:R-:W4:Y:S01]  /*0090*/  LDC R2, c[0x0][0x360] ;  /* 0x0000d800ff027b82 */ /* 0x000f220000000800 */
[----:B-1----:R-:W-:-:S04]  /*00a0*/  ULEA UR4, UR5, UR4, 0x18 ;  /* 0x0000000405047291 */ /* 0x002fc8000f8ec0ff */
[----:B--2---:R-:W-:Y:S02]  /*00b0*/  ULEA UR5, UR9, UR4, 0x2 ;  /* 0x0000000409057291 */ /* 0x004fe4000f8e10ff */
[C---:B0-----:R-:W-:Y:S02]  /*00c0*/  ISETP.GE.U32.AND P0, PT, R9.reuse, UR9, PT ;  /* 0x0000000909007c0c */ /* 0x041fe4000bf06070 */
[C---:B------:R-:W-:Y:S02]  /*00d0*/  LEA R0, R9.reuse, UR4, 0x2 ;  /* 0x0000000409007c11 */ /* 0x040fe4000f8e10ff */
[----:B------:R-:W-:Y:S01]  /*00e0*/  LEA R6, R9, UR5, 0x2 ;  /* 0x0000000509067c11 */ /* 0x000fe2000f8e10ff */
[----:B----4-:R-:W-:-:S08]  /*00f0*/  IMAD R5, R2, UR8, R9 ;  /* 0x0000000802057c24 */ /* 0x010fd0000f8e0209 */
[----:B------:R-:W-:-:S05]  /*0100*/  @!P0 IMAD.MOV.U32 R3, RZ, RZ, -0xeb60d36 ;  /* 0xf149f2caff038424 */ /* 0x000fca00078e00ff */
[----:B------:R0:W-:Y:S04]  /*0110*/  @!P0 STS [R0], R3 ;  /* 0x0000000300008388 */ /* 0x0001e80000000800 */
[----:B------:R0:W-:Y:S01]  /*0120*/  @!P0 STS [R6], RZ ;  /* 0x000000ff06008388 */ /* 0x0001e20000000800 */
[----:B------:R-:W-:Y:S01]  /*0130*/  BAR.SYNC.DEFER_BLOCKING 0x0 ;  /* 0x0000000000007b1d */ /* 0x000fe20000010000 */
[----:B---3--:R-:W-:-:S13]  /*0140*/  ISETP.GE.U32.AND P0, PT, R5, UR10, PT ;  /* 0x0000000a05007c0c */ /* 0x008fda000bf06070 */
[----:B0-----:R-:W-:Y:S05]  /*0150*/  @P0 BRA `(.L_x_0) ;  /* 0x00000000004c0947 */ /* 0x001fea0003800000 */
[----:B------:R-:W-:-:S09]  /*0160*/  UISETP.NE.AND UP0, UPT, UR9, URZ, UPT ;  /* 0x000000ff0900728c */ /* 0x000fd2000bf05270 */
[----:B------:R-:W-:Y:S05]  /*0170*/  BRA.U !UP0, `(.L_x_0) ;  /* 0x0000000108447547 */ /* 0x000fea000b800000 */
[----:B------:R-:W0:Y:S02]  /*0180*/  LDC.64 R2, c[0x0][0x380] ;  /* 0x0000e000ff027b82 */ /* 0x000e240000000a00 */
[----:B0-----:R-:W-:-:S06]  /*0190*/  IMAD.WIDE.U32 R2, R5, 0x4, R2 ;  /* 0x0000000405027825 */ /* 0x001fcc00078e0002 */
[----:B------:R0:W5:Y:S01]  /*01a0*/  LDG.E R2, desc[UR6][R2.64] ;  /* 0x0000000602027981 */ /* 0x000162000c1e1900 */
[----:B------:R-:W-:-:S07]  /*01b0*/  IMAD.MOV.U32 R4, RZ, RZ, RZ ;  /* 0x000000ffff047224 */ /* 0x000fce00078e00ff */
.L_x_2:
[----:B0-----:R-:W-:Y:S01]  /*01c0*/  LEA R3, R4, UR4, 0x2 ;  /* 0x0000000404037c11 */ /* 0x001fe2000f8e10ff */
[----:B------:R-:W-:Y:S05]  /*01d0*/  YIELD ;  /* 0x0000000000007946 */ /* 0x000fea0003800000 */
[----:B-----5:R-:W0:Y:S02]  /*01e0*/  ATOMS.MAX.S32 R3, [R3], R2 ;  /* 0x000000020303738c */ /* 0x020e240001000200 */
[----:B0-----:R-:W-:-:S06]  /*01f0*/  I2FP.F32.S32 R7, R3 ;  /* 0x0000000300077245 */ /* 0x001fcc0000201400 */
[----:B------:R-:W0:Y:S02]  /*0200*/  F2I.TRUNC.NTZ R7, R7 ;  /* 0x0000000700077305 */ /* 0x000e24000020f100 */
[----:B0-----:R-:W-:-:S13]  /*0210*/  FSETP.GT.AND P0, PT, R2, R7, PT ;  /* 0x000000070200720b */ /* 0x001fda0003f04000 */
[----:B------:R-:W-:Y:S05]  /*0220*/  @P0 BRA `(.L_x_1) ;  /* 0x0000000000100947 */ /* 0x000fea0003800000 */
[----:B------:R-:W-:-:S05]  /*0230*/  VIADD R4, R4, 0x1 ;  /* 0x0000000104047836 */ /* 0x000fca0000000000 */
[----:B------:R-:W-:-:S13]  /*0240*/  ISETP.NE.AND P0, PT, R4, UR11, PT ;  /* 0x0000000b04007c0c */ /* 0x000fda000bf05270 */
[----:B------:R-:W-:Y:S05]  /*0250*/  @P0 BRA `(.L_x_2) ;  /* 0xfffffffc00d80947 */ /* 0x000fea000383ffff */
[----:B------:R-:W-:Y:S05]  /*0260*/  BRA `(.L_x_0) ;  /* 0x0000000000087947 */ /* 0x000fea0003800000 */
.L_x_1:
[----:B------:R-:W-:-:S05]  /*0270*/  LEA R4, R4, UR5, 0x2 ;  /* 0x0000000504047c11 */ /* 0x000fca000f8e10ff */
[----:B------:R0:W-:Y:S02]  /*0280*/  ATOMS.EXCH RZ, [R4], R5 ;  /* 0x0000000504ff738c */ /* 0x0001e40004000000 */
.L_x_0:
[----:B------:R-:W1:Y:S01]  /*0290*/  LDC R8, c[0x0][0x39c] ;  /* 0x0000e700ff087b82 */ /* 0x000e620000000800 */
[----:B------:R-:W-:Y:S07]  /*02a0*/  WARPSYNC.ALL ;  /* 0x0000000000007948 */ /* 0x000fee0003800000 */
[----:B------:R-:W-:Y:S01]  /*02b0*/  BAR.SYNC.DEFER_BLOCKING 0x0 ;  /* 0x0000000000007b1d */ /* 0x000fe20000010000 */
[----:B-1----:R-:W-:-:S13]  /*02c0*/  ISETP.GE.U32.AND P0, PT, R9, R8, PT ;  /* 0x000000080900720c */ /* 0x002fda0003f06070 */
[----:B------:R-:W-:Y:S05]  /*02d0*/  @P0 EXIT ;  /* 0x000000000000094d */ /* 0x000fea0003800000 */
[----:B------:R-:W1:Y:S01]  /*02e0*/  LDS R7, [R0] ;  /* 0x0000000000077984 */ /* 0x000e620000000800 */
[----:B------:R-:W2:Y:S01]  /*02f0*/  LDC.64 R2, c[0x0][0x390] ;  /* 0x0000e400ff027b82 */ /* 0x000ea20000000a00 */
[----:B------:R-:W-:Y:S02]  /*0300*/  IMAD R9, R8, UR8, R9 ;  /* 0x0000000808097c24 */ /* 0x000fe4000f8e0209 */
[----:B------:R-:W3:Y:S05]  /*0310*/  LDS R11, [R6] ;  /* 0x00000000060b7984 */ /* 0x000eea0000000800 */
[----:B0-----:R-:W0:Y:S01]  /*0320*/  LDC.64 R4, c[0x0][0x388] ;  /* 0x0000e200ff047b82 */ /* 0x001e220000000a00 */
[----:B--2---:R-:W-:-:S04]  /*0330*/  IMAD.WIDE.U32 R2, R9, 0x4, R2 ;  /* 0x0000000409027825 */ /* 0x004fc800078e0002 */
[----:B0-----:R-:W-:Y:S01]  /*0340*/  IMAD.WIDE.U32 R4, R9, 0x4, R4 ;  /* 0x0000000409047825 */ /* 0x001fe200078e0004 */
[----:B-1----:R-:W-:Y:S04]  /*0350*/  STG.E desc[UR6][R2.64], R7 ;  /* 0x0000000702007986 */ /* 0x002fe8000c101906 */
[----:B---3--:R-:W-:Y:S01]  /*0360*/  STG.E desc[UR6][R4.64], R11 ;  /* 0x0000000b04007986 */ /* 0x008fe2000c101906 */
[----:B------:R-:W-:Y:S05]  /*0370*/  EXIT ;  /* 0x000000000000794d */ /* 0x000fea0003800000 */
.L_x_3:
[----:B------:R-:W-:-:S00]  /*0380*/  BRA `(.L_x_3) ;  /* 0xfffffffc00fc7947 */ /* 0x000fc0000383ffff */
[----:B------:R-:W-:-:S00]  /*0390*/  NOP ;  /* 0x0000000000007918 */ /* 0x000fc00000000000 */
        /* <DEDUP_REMOVED lines=14> */
.L_x_83:


//--------------------- .text.kernel_topk_simple  --------------------------
	.section	.text.kernel_topk_simple,"ax",@progbits
	.align	128
        .global         kernel_topk_simple
        .type           kernel_topk_simple,@function
        .size           kernel_topk_simple,(.L_x_84 - kernel_topk_simple)
        .other          kernel_topk_simple,@"STO_CUDA_ENTRY STV_DEFAULT"
kernel_topk_simple:
.text.kernel_topk_simple:
[----:B------:R-:W-:Y:S01]  /*0000*/  LDC R1, c[0x0][0x37c] ;  /* 0x0000df00ff017b82 */ /* 0x000fe20000000800 */
[----:B------:R-:W0:Y:S07]  /*0010*/  S2R R0, SR_TID.X ;  /* 0x0000000000007919 */ /* 0x000e2e0000002100 */
[----:B------:R-:W0:Y:S02]  /*0020*/  S2UR UR4, SR_CTAID.X ;  /* 0x00000000000479c3 */ /* 0x000e240000002500 */
[----:B0-----:R-:W-:-:S13]  /*0030*/  LOP3.LUT P0, RZ, R0, UR4, RZ, 0xfc, !PT ;  /* 0x0000000400ff7c12 */ /* 0x001fda000f80fcff */
[----:B------:R-:W-:Y:S05]  /*0040*/  @P0 EXIT ;  /* 0x000000000000094d */ /* 0x000fea0003800000 */
[----:B------:R-:W0:Y:S01]  /*0050*/  LDC R0, c[0x0][0x39c] ;  /* 0x0000e700ff007b82 */ /* 0x000e220000000800 */
[----:B------:R-:W1:Y:S01]  /*0060*/  LDCU.64 UR10, c[0x0][0x358] ;  /* 0x00006b00ff0a77ac */ /* 0x000e620008000a00 */
[----:B0-----:R-:W-:-:S13]  /*0070*/  ISETP.NE.AND P0, PT, R0, RZ, PT ;  /* 0x000000ff0000720c */ /* 0x001fda0003f05270 */
[----:B-1----:R-:W-:Y:S05]  /*0080*/  @!P0 BRA `(.L_x_4) ;  /* 0x00000004005c8947 */ /* 0x002fea0003800000 */
[C---:B------:R-:W-:Y:S01]  /*0090*/  ISETP.GE.U32.AND P1, PT, R0.reuse, 0x8, PT ;  /* 0x000000080000780c */ /* 0x040fe20003f26070 */
[----:B------:R-:W-:Y:S01]  /*00a0*/  IMAD.MOV.U32 R2, RZ, RZ, RZ ;  /* 0x000000ffff027224 */ /* 0x000fe200078e00ff */
[----:B------:R-:W-:-:S04]  /*00b0*/  LOP3.LUT R12, R0, 0x7, RZ, 0xc0, !PT ;  /* 0x00000007000c7812 */ /* 0x000fc800078ec0ff */
[----:B------:R-:W-:-:S07]  /*00c0*/  ISETP.NE.AND P0, PT, R12, RZ, PT ;  /* 0x000000ff0c00720c */ /* 0x000fce0003f05270 */
[----:B------:R-:W-:Y:S06]  /*00d0*/  @!P1 BRA `(.L_x_5) ;  /* 0x0000000000a09947 */ /* 0x000fec0003800000 */
[----:B------:R-:W0:Y:S01]  /*00e0*/  LDCU.64 UR6, c[0x0][0x390] ;  /* 0x00007200ff0677ac */ /* 0x000e220008000a00 */
[----:B------:R-:W-:Y:S01]  /*00f0*/  LOP3.LUT R2, R0, 0xfffffff8, RZ, 0xc0, !PT ;  /* 0xfffffff800027812 */ /* 0x000fe200078ec0ff */
[----:B------:R-:W1:Y:S04]  /*0100*/  LDCU.64 UR4, c[0x0][0x388] ;  /* 0x00007100ff0477ac */ /* 0x000e680008000a00 */
[----:B------:R-:W-:Y:S01]  /*0110*/  IMAD.MOV R3, RZ, RZ, -R2 ;  /* 0x000000ffff037224 */ /* 0x000fe200078e0a02 */
[----:B0-----:R-:W-:Y:S02]  /*0120*/  UIADD3 UR6, UP0, UPT, UR6, 0x10, URZ ;  /* 0x0000001006067890 */ /* 0x001fe4000ff1e0ff */
[----:B-1----:R-:W-:Y:S02]  /*0130*/  UIADD3 UR4, UP1, UPT, UR4, 0x10, URZ ;  /* 0x0000001004047890 */ /* 0x002fe4000ff3e0ff */
[----:B------:R-:W-:-:S02]  /*0140*/  UIADD3.X UR7, UPT, UPT, URZ, UR7, URZ, UP0, !UPT ;  /* 0x00000007ff077290 */ /* 0x000fc400087fe4ff */
[----:B------:R-:W-:Y:S01]  /*0150*/  IMAD.U32 R10, RZ, RZ, UR6 ;  /* 0x00000006ff0a7e24 */ /* 0x000fe2000f8e00ff */
[----:B------:R-:W-:Y:S01]  /*0160*/  UIADD3.X UR5, UPT, UPT, URZ, UR5, URZ, UP1, !UPT ;  /* 0x00000005ff057290 */ /* 0x000fe20008ffe4ff */
[----:B------:R-:W-:Y:S02]  /*0170*/  IMAD.U32 R8, RZ, RZ, UR4 ;  /* 0x00000004ff087e24 */ /* 0x000fe4000f8e00ff */
[----:B------:R-:W-:-:S03]  /*0180*/  MOV R11, UR7 ;  /* 0x00000007000b7c02 */ /* 0x000fc60008000f00 */
[----:B------:R-:W-:-:S07]  /*0190*/  IMAD.U32 R9, RZ, RZ, UR5 ;  /* 0x00000005ff097e24 */ /* 0x000fce000f8e00ff */
.L_x_6:
[----:B0-----:R-:W-:Y:S01]  /*01a0*/  IMAD.MOV.U32 R13, RZ, RZ, -0xeb60d36 ;  /* 0xf149f2caff0d7424 */ /* 0x001fe200078e00ff */
[----:B------:R-:W-:Y:S01]  /*01b0*/  MOV R6, R8 ;  /* 0x0000000800067202 */ /* 0x000fe20000000f00 */
[----:B------:R-:W-:Y:S02]  /*01c0*/  IMAD.MOV.U32 R4, RZ, RZ, R10 ;  /* 0x000000ffff047224 */ /* 0x000fe400078e000a */
[----:B------:R-:W-:Y:S01]  /*01d0*/  IMAD.MOV.U32 R5, RZ, RZ, R11 ;  /* 0x000000ffff057224 */ /* 0x000fe200078e000b */
[----:B------:R-:W-:Y:S01]  /*01e0*/  IADD3 R8, P3, PT, R6, 0x20, RZ ;  /* 0x0000002006087810 */ /* 0x000fe20007f7e0ff */
[----:B------:R-:W-:Y:S01]  /*01f0*/  IMAD.MOV.U32 R7, RZ, RZ, R9 ;  /* 0x000000ffff077224 */ /* 0x000fe200078e0009 */
[----:B------:R-:W-:Y:S01]  /*0200*/  IADD3 R10, P2, PT, R4, 0x20, RZ ;  /* 0x00000020040a7810 */ /* 0x000fe20007f5e0ff */
[----:B------:R-:W-:Y:S01]  /*0210*/  VIADD R3, R3, 0x8 ;  /* 0x0000000803037836 */ /* 0x000fe20000000000 */
[----:B------:R0:W-:Y:S01]  /*0220*/  STG.E desc[UR10][R4.64+-0x10], R13 ;  /* 0xfffff00d04007986 */ /* 0x0001e2000c10190a */
[----:B------:R-:W-:-:S02]  /*0230*/  IMAD.X R9, RZ, RZ, R7, P3 ;  /* 0x000000ffff097224 */ /* 0x000fc400018e0607 */
[----:B------:R-:W-:Y:S01]  /*0240*/  IMAD.X R11, RZ, RZ, R5, P2 ;  /* 0x000000ffff0b7224 */ /* 0x000fe200010e0605 */
[----:B------:R0:W-:Y:S01]  /*0250*/  STG.E desc[UR10][R6.64+-0x10], RZ ;  /* 0xfffff0ff06007986 */ /* 0x0001e2000c10190a */
[----:B------:R-:W-:-:S03]  /*0260*/  ISETP.NE.AND P1, PT, R3, RZ, PT ;  /* 0x000000ff0300720c */ /* 0x000fc60003f25270 */
[----:B------:R0:W-:Y:S04]  /*0270*/  STG.E desc[UR10][R4.64+-0xc], R13 ;  /* 0xfffff40d04007986 */ /* 0x0001e8000c10190a */
[----:B------:R0:W-:Y:S04]  /*0280*/  STG.E desc[UR10][R6.64+-0xc], RZ ;  /* 0xfffff4ff06007986 */ /* 0x0001e8000c10190a */
        /* <DEDUP_REMOVED lines=11> */
[----:B------:R0:W-:Y:S01]  /*0340*/  STG.E desc[UR10][R6.64+0xc], RZ ;  /* 0x00000cff06007986 */ /* 0x0001e2000c10190a */
[----:B------:R-:W-:Y:S05]  /*0350*/  @P1 BRA `(.L_x_6) ;  /* 0xfffffffc00901947 */ /* 0x000fea000383ffff */
.L_x_5:
[----:B------:R-:W-:Y:S05]  /*0360*/  @!P0 BRA `(.L_x_4) ;  /* 0x0000000000a48947 */ /* 0x000fea0003800000 */
[----:B------:R-:W-:Y:S02]  /*0370*/  ISETP.GE.U32.AND P0, PT, R12, 0x4, PT ;  /* 0x000000040c00780c */ /* 0x000fe40003f06070 */
[----:B------:R-:W-:-:S04]  /*0380*/  LOP3.LUT R8, R0, 0x3, RZ, 0xc0, !PT ;  /* 0x0000000300087812 */ /* 0x000fc800078ec0ff */
[----:B------:R-:W-:-:S07]  /*0390*/  ISETP.NE.AND P1, PT, R8, RZ, PT ;  /* 0x000000ff0800720c */ /* 0x000fce0003f25270 */
[----:B------:R-:W-:Y:S06]  /*03a0*/  @!P0 BRA `(.L_x_7) ;  /* 0x0000000000388947 */ /* 0x000fec0003800000 */
[----:B0-----:R-:W0:Y:S01]  /*03b0*/  LDC.64 R4, c[0x0][0x390] ;  /* 0x0000e400ff047b82 */ /* 0x001e220000000a00 */
[----:B------:R-:W-:-:S07]  /*03c0*/  HFMA2 R3, -RZ, RZ, -10824, -13904 ;  /* 0xf149f2caff037431 */ /* 0x000fce00000001ff */
[----:B------:R-:W1:Y:S01]  /*03d0*/  LDC.64 R6, c[0x0][0x388] ;  /* 0x0000e200ff067b82 */ /* 0x000e620000000a00 */
[----:B0-----:R-:W-:-:S05]  /*03e0*/  IMAD.WIDE.U32 R4, R2, 0x4, R4 ;  /* 0x0000000402047825 */ /* 0x001fca00078e0004 */
[----:B------:R2:W-:Y:S01]  /*03f0*/  STG.E desc[UR10][R4.64], R3 ;  /* 0x0000000304007986 */ /* 0x0005e2000c10190a */
[----:B-1----:R-:W-:-:S04]  /*0400*/  IMAD.WIDE.U32 R6, R2, 0x4, R6 ;  /* 0x0000000402067825 */ /* 0x002fc800078e0006 */
[----:B------:R-:W-:Y:S01]  /*0410*/  VIADD R2, R2, 0x4 ;  /* 0x0000000402027836 */ /* 0x000fe20000000000 */
[----:B------:R2:W-:Y:S04]  /*0420*/  STG.E desc[UR10][R6.64], RZ ;  /* 0x000000ff06007986 */ /* 0x0005e8000c10190a */
[----:B------:R2:W-:Y:S04]  /*0430*/  STG.E desc[UR10][R4.64+0x4], R3 ;  /* 0x0000040304007986 */ /* 0x0005e8000c10190a */
[----:B------:R2:W-:Y:S04]  /*0440*/  STG.E desc[UR10][R6.64+0x4], RZ ;  /* 0x000004ff06007986 */ /* 0x0005e8000c10190a */
[----:B------:R2:W-:Y:S04]  /*0450*/  STG.E desc[UR10][R4.64+0x8], R3 ;  /* 0x0000080304007986 */ /* 0x0005e8000c10190a */
[----:B------:R2:W-:Y:S04]  /*0460*/  STG.E desc[UR10][R6.64+0x8], RZ ;  /* 0x000008ff06007986 */ /* 0x0005e8000c10190a */
[----:B------:R2:W-:Y:S04]  /*0470*/  STG.E desc[UR10][R4.64+0xc], R3 ;  /* 0x00000c0304007986 */ /* 0x0005e8000c10190a */
[----:B------:R2:W-:Y:S02]  /*0480*/  STG.E desc[UR10][R6.64+0xc], RZ ;  /* 0x00000cff06007986 */ /* 0x0005e4000c10190a */
.L_x_7:
[----:B------:R-:W-:Y:S05]  /*0490*/  @!P1 BRA `(.L_x_4) ;  /* 0x0000000000589947 */ /* 0x000fea0003800000 */
[----:B------:R-:W-:Y:S02]  /*04a0*/  ISETP.NE.AND P0, PT, R8, 0x1, PT ;  /* 0x000000010800780c */ /* 0x000fe40003f05270 */
[----:B--2---:R-:W-:-:S04]  /*04b0*/  LOP3.LUT R3, R0, 0x1, RZ, 0xc0, !PT ;  /* 0x0000000100037812 */ /* 0x004fc800078ec0ff */
[----:B------:R-:W-:-:S07]  /*04c0*/  ISETP.NE.U32.AND P1, PT, R3, 0x1, PT ;  /* 0x000000010300780c */ /* 0x000fce0003f25070 */
[----:B------:R-:W-:Y:S06]  /*04d0*/  @!P0 BRA `(.L_x_8) ;  /* 0x0000000000288947 */ /* 0x000fec0003800000 */
[----:B0-----:R-:W0:Y:S01]  /*04e0*/  LDC.64 R4, c[0x0][0x390] ;  /* 0x0000e400ff047b82 */ /* 0x001e220000000a00 */
[----:B------:R-:W-:-:S07]  /*04f0*/  IMAD.MOV.U32 R3, RZ, RZ, -0xeb60d36 ;  /* 0xf149f2caff037424 */ /* 0x000fce00078e00ff */
[----:B------:R-:W1:Y:S01]  /*0500*/  LDC.64 R6, c[0x0][0x388] ;  /* 0x0000e200ff067b82 */ /* 0x000e620000000a00 */
[----:B0-----:R-:W-:-:S05]  /*0510*/  IMAD.WIDE.U32 R4, R2, 0x4, R4 ;  /* 0x0000000402047825 */ /* 0x001fca00078e0004 */
[----:B------:R2:W-:Y:S01]  /*0520*/  STG.E desc[UR10][R4.64], R3 ;  /* 0x0000000304007986 */ /* 0x0005e2000c10190a */
[----:B-1----:R-:W-:-:S04]  /*0530*/  IMAD.WIDE.U32 R6, R2, 0x4, R6 ;  /* 0x0000000402067825 */ /* 0x002fc800078e0006 */
[----:B------:R-:W-:Y:S01]  /*0540*/  VIADD R2, R2, 0x2 ;  /* 0x0000000202027836 */ /* 0x000fe20000000000 */
[----:B------:R2:W-:Y:S04]  /*0550*/  STG.E desc[UR10][R6.64], RZ ;  /* 0x000000ff06007986 */ /* 0x0005e8000c10190a */
[----:B------:R2:W-:Y:S04]  /*0560*/  STG.E desc[UR10][R4.64+0x4], R3 ;  /* 0x0000040304007986 */ /* 0x0005e8000c10190a */
[----:B------:R2:W-:Y:S02]  /*0570*/  STG.E desc[UR10][R6.64+0x4], RZ ;  /* 0x000004ff06007986 */ /* 0x0005e4000c10190a */
.L_x_8:
[----:B------:R-:W-:Y:S05]  /*0580*/  @P1 BRA `(.L_x_4) ;  /* 0x00000000001c1947 */ /* 0x000fea0003800000 */
[----:B0-2---:R-:W0:Y:S01]  /*0590*/  LDC.64 R4, c[0x0][0x390] ;  /* 0x0000e400ff047b82 */ /* 0x005e220000000a00 */
[----:B------:R-:W-:-:S07]  /*05a0*/  IMAD.MOV.U32 R9, RZ, RZ, -0xeb60d36 ;  /* 0xf149f2caff097424 */ /* 0x000fce00078e00ff */
[----:B------:R-:W1:Y:S01]  /*05b0*/  LDC.64 R6, c[0x0][0x388] ;  /* 0x0000e200ff067b82 */ /* 0x000e620000000a00 */
[----:B0-----:R-:W-:-:S05]  /*05c0*/  IMAD.WIDE.U32 R4, R2, 0x4, R4 ;  /* 0x0000000402047825 */ /* 0x001fca00078e0004 */
[----:B------:R3:W-:Y:S01]  /*05d0*/  STG.E desc[UR10][R4.64], R9 ;  /* 0x0000000904007986 */ /* 0x0007e2000c10190a */
[----:B-1----:R-:W-:-:S05]  /*05e0*/  IMAD.WIDE.U32 R2, R2, 0x4, R6 ;  /* 0x0000000402027825 */ /* 0x002fca00078e0006 */
[----:B------:R3:W-:Y:S02]  /*05f0*/  STG.E desc[UR10][R2.64], RZ ;  /* 0x000000ff02007986 */ /* 0x0007e4000c10190a */
.L_x_4:
[----:B------:R-:W1:Y:S02]  /*0600*/  LDCU UR5, c[0x0][0x398] ;  /* 0x00007300ff0577ac */ /* 0x000e640008000800 */
[----:B-1----:R-:W-:-:S13]  /*0610*/  ISETP.NE.AND P0, PT, RZ, UR5, PT ;  /* 0x00000005ff007c0c */ /* 0x002fda000bf05270 */
[----:B------:R-:W-:Y:S05]  /*0620*/  @!P0 EXIT ;  /* 0x000000000000894d */ /* 0x000fea0003800000 */
[----:B--23--:R-:W1:Y:S01]  /*0630*/  LDC.64 R2, c[0x0][0x390] ;  /* 0x0000e400ff027b82 */ /* 0x00ce620000000a00 */
[----:B------:R-:W-:-:S04]  /*0640*/  IADD3 R0, PT, PT, R0, -0x1, RZ ;  /* 0xffffffff00007810 */ /* 0x000fc80007ffe0ff */
[C---:B------:R-:W-:Y:S01]  /*0650*/  ISETP.NE.AND P0, PT, R0.reuse, RZ, PT ;  /* 0x000000ff0000720c */ /* 0x040fe20003f05270 */
[----:B-1----:R-:W-:-:S12]  /*0660*/  IMAD.WIDE.U32 R2, R0, 0x4, R2 ;  /* 0x0000000400027825 */ /* 0x002fd800078e0002 */
[----:B------:R-:W-:Y:S05]  /*0670*/  @!P0 BRA `(.L_x_9) ;  /* 0x0000000000948947 */ /* 0x000fea0003800000 */
[----:B0-----:R-:W-:-:S07]  /*0680*/  IMAD.MOV.U32 R4, RZ, RZ, RZ ;  /* 0x000000ffff047224 */ /* 0x001fce00078e00ff */
.L_x_13:
[----:B------:R-:W0:Y:S01]  /*0690*/  LDC.64 R6, c[0x0][0x380] ;  /* 0x0000e000ff067b82 */ /* 0x000e220000000a00 */
[----:B------:R-:W2:Y:S01]  /*06a0*/  LDG.E R8, desc[UR10][R2.64] ;  /* 0x0000000a02087981 */ /* 0x000ea2000c1e1900 */
[----:B0-----:R-:W-:-:S05]  /*06b0*/  IMAD.WIDE.U32 R6, R4, 0x4, R6 ;  /* 0x0000000404067825 */ /* 0x001fca00078e0006 */
[----:B------:R-:W2:Y:S02]  /*06c0*/  LDG.E R5, desc[UR10][R6.64] ;  /* 0x0000000a06057981 */ /* 0x000ea4000c1e1900 */
[----:B--2---:R-:W-:-:S13]  /*06d0*/  FSETP.GT.AND P0, PT, R5, R8, PT ;  /* 0x000000080500720b */ /* 0x004fda0003f04000 */
[----:B---3--:R-:W-:Y:S05]  /*06e0*/  @!P0 BRA `(.L_x_10) ;  /* 0x0000000000648947 */ /* 0x008fea0003800000 */
[----:B------:R-:W0:Y:S01]  /*06f0*/  LDC R17, c[0x0][0x39c] ;  /* 0x0000e700ff117b82 */ /* 0x000e220000000800 */
[----:B------:R-:W-:-:S07]  /*0700*/  IMAD.MOV.U32 R16, RZ, RZ, R0 ;  /* 0x000000ffff107224 */ /* 0x000fce00078e0000 */
[----:B------:R-:W1:Y:S08]  /*0710*/  LDC.64 R6, c[0x0][0x390] ;  /* 0x0000e400ff067b82 */ /* 0x000e700000000a00 */
[----:B------:R-:W2:Y:S02]  /*0720*/  LDC.64 R8, c[0x0][0x388] ;  /* 0x0000e200ff087b82 */ /* 0x000ea40000000a00 */
.L_x_12:
[----:B0--3--:R-:W-:-:S04]  /*0730*/  VIADD R13, R17, 0xfffffffe ;  /* 0xfffffffe110d7836 */ /* 0x009fc80000000000 */
[----:B-1----:R-:W-:-:S05]  /*0740*/  IMAD.WIDE.U32 R10, R13, 0x4, R6 ;  /* 0x000000040d0a7825 */ /* 0x002fca00078e0006 */
[----:B------:R-:W3:Y:S01]  /*0750*/  LDG.E R18, desc[UR10][R10.64] ;  /* 0x0000000a0a127981 */ /* 0x000ee2000c1e1900 */
[----:B------:R-:W-:Y:S01]  /*0760*/  IMAD.MOV.U32 R17, RZ, RZ, R16 ;  /* 0x000000ffff117224 */ /* 0x000fe200078e0010 */
[----:B---3--:R-:W-:-:S13]  /*0770*/  FSETP.GT.AND P0, PT, R5, R18, PT ;  /* 0x000000120500720b */ /* 0x008fda0003f04000 */
[----:B------:R-:W-:Y:S05]  /*0780*/  @!P0 BRA `(.L_x_11) ;  /* 0x0000000000288947 */ /* 0x000fea0003800000 */
[----:B------:R-:W-:-:S04]  /*0790*/  IMAD.WIDE.U32 R10, R17, 0x4, R6 ;  /* 0x00000004110a7825 */ /* 0x000fc800078e0006 */
[--C-:B--2---:R-:W-:Y:S01]  /*07a0*/  IMAD.WIDE.U32 R12, R13, 0x4, R8.reuse ;  /* 0x000000040d0c7825 */ /* 0x104fe200078e0008 */
[----:B------:R3:W-:Y:S05]  /*07b0*/  STG.E desc[UR10][R10.64], R18 ;  /* 0x000000120a007986 */ /* 0x0007ea000c10190a */
[----:B------:R-:W2:Y:S01]  /*07c0*/  LDG.E R13, desc[UR10][R12.64] ;  /* 0x0000000a0c0d7981 */ /* 0x000ea2000c1e1900 */
[C---:B------:R-:W-:Y:S01]  /*07d0*/  IADD3 R16, PT, PT, R17.reuse, -0x1, RZ ;  /* 0xffffffff11107810 */ /* 0x040fe20007ffe0ff */
[----:B------:R-:W-:-:S03]  /*07e0*/  IMAD.WIDE.U32 R14, R17, 0x4, R8 ;  /* 0x00000004110e7825 */ /* 0x000fc600078e0008 */
[----:B------:R-:W-:Y:S02]  /*07f0*/  ISETP.NE.AND P0, PT, R16, RZ, PT ;  /* 0x000000ff1000720c */ /* 0x000fe40003f05270 */
[----:B--2---:R3:W-:Y:S11]  /*0800*/  STG.E desc[UR10][R14.64], R13 ;  /* 0x0000000d0e007986 */ /* 0x0047f6000c10190a */
[----:B------:R-:W-:Y:S05]  /*0810*/  @P0 BRA `(.L_x_12) ;  /* 0xfffffffc00c40947 */ /* 0x000fea000383ffff */
[----:B------:R-:W-:-:S07]  /*0820*/  IMAD.MOV.U32 R17, RZ, RZ, RZ ;  /* 0x000000ffff117224 */ /* 0x000fce00078e00ff */
.L_x_11:
[----:B--2---:R-:W0:Y:S01]  /*0830*/  LDC.64 R8, c[0x0][0x388] ;  /* 0x0000e200ff087b82 */ /* 0x004e220000000a00 */
[----:B------:R-:W-:-:S05]  /*0840*/  IMAD.WIDE.U32 R6, R17, 0x4, R6 ;  /* 0x0000000411067825 */ /* 0x000fca00078e0006 */
[----:B------:R1:W-:Y:S01]  /*0850*/  STG.E desc[UR10][R6.64], R5 ;  /* 0x0000000506007986 */ /* 0x0003e2000c10190a */
[----:B0-----:R-:W-:-:S05]  /*0860*/  IMAD.WIDE.U32 R8, R17, 0x4, R8 ;  /* 0x0000000411087825 */ /* 0x001fca00078e0008 */
[----:B------:R1:W-:Y:S02]  /*0870*/  STG.E desc[UR10][R8.64], R4 ;  /* 0x0000000408007986 */ /* 0x0003e4000c10190a */
.L_x_10:
[----:B------:R-:W0:Y:S01]  /*0880*/  LDCU UR4, c[0x0][0x398] ;  /* 0x00007300ff0477ac */ /* 0x000e220008000800 */
[----:B-1----:R-:W-:-:S05]  /*0890*/  VIADD R4, R4, 0x1 ;  /* 0x0000000104047836 */ /* 0x002fca0000000000 */
[----:B0-----:R-:W-:-:S13]  /*08a0*/  ISETP.NE.AND P0, PT, R4, UR4, PT ;  /* 0x0000000404007c0c */ /* 0x001fda000bf05270 */
[----:B------:R-:W-:Y:S05]  /*08b0*/  @P0 BRA `(.L_x_13) ;  /* 0xfffffffc00740947 */ /* 0x000fea000383ffff */
[----:B------:R-:W-:Y:S05]  /*08c0*/  EXIT ;  /* 0x000000000000794d */ /* 0x000fea0003800000 */
.L_x_9:
[----:B------:R-:W-:Y:S01]  /*08d0*/  UISETP.GE.U32.AND UP0, UPT, UR5, 0x4, UPT ;  /* 0x000000040500788c */ /* 0x000fe2000bf06070 */
[----:B------:R-:W-:Y:S01]  /*08e0*/  IMAD.MOV.U32 R0, RZ, RZ, RZ ;  /* 0x000000ffff007224 */ /* 0x000fe200078e00ff */
[----:B------:R-:W-:-:S07]  /*08f0*/  ULOP3.LUT UR4, UR5, 0x3, URZ, 0xc0, !UPT ;  /* 0x0000000305047892 */ /* 0x000fce000f8ec0ff */
[----:B------:R-:W-:Y:S05]  /*0900*/  BRA.U !UP0, `(.L_x_14) ;  /* 0x0000001108187547 */ /* 0x000fea000b800000 */
[----:B------:R-:W1:Y:S01]  /*0910*/  LDCU.64 UR8, c[0x0][0x380] ;  /* 0x00007000ff0877ac */ /* 0x000e620008000a00 */
[----:B0-----:R-:W-:Y:S01]  /*0920*/  IMAD.MOV.U32 R4, RZ, RZ, 0x1 ;  /* 0x00000001ff047424 */ /* 0x001fe200078e00ff */
[----:B------:R-:W-:-:S04]  /*0930*/  ULOP3.LUT UR5, UR5, 0xfffffffc, URZ, 0xc0, !UPT ;  /* 0xfffffffc05057892 */ /* 0x000fc8000f8ec0ff */
[----:B------:R-:W-:Y:S02]  /*0940*/  UIADD3 UR6, UPT, UPT, -UR5, URZ, URZ ;  /* 0x000000ff05067290 */ /* 0x000fe4000fffe1ff */
[----:B------:R-:W-:Y:S01]  /*0950*/  MOV R0, UR5 ;  /* 0x0000000500007c02 */ /* 0x000fe20008000f00 */
[----:B-1----:R-:W-:-:S04]  /*0960*/  UIADD3 UR7, UP0, UPT, UR8, 0x8, URZ ;  /* 0x0000000808077890 */ /* 0x002fc8000ff1e0ff */
[----:B------:R-:W-:Y:S02]  /*0970*/  UIADD3.X UR8, UPT, UPT, URZ, UR9, URZ, UP0, !UPT ;  /* 0x00000009ff087290 */ /* 0x000fe400087fe4ff */
[----:B------:R-:W-:Y:S01]  /*0980*/  UISETP.GE.AND UP0, UPT, UR6, URZ, UPT ;  /* 0x000000ff0600728c */ /* 0x000fe2000bf06270 */
[----:B------:R-:W-:-:S03]  /*0990*/  IMAD.U32 R6, RZ, RZ, UR7 ;  /* 0x00000007ff067e24 */ /* 0x000fc6000f8e00ff */
[----:B------:R-:W-:-:S05]  /*09a0*/  IMAD.U32 R7, RZ, RZ, UR8 ;  /* 0x00000008ff077e24 */ /* 0x000fca000f8e00ff */
[----:B------:R-:W-:Y:S05]  /*09b0*/  BRA.U UP0, `(.L_x_15) ;  /* 0x0000000d00587547 */ /* 0x000fea000b800000 */
[----:B------:R-:W-:Y:S02]  /*09c0*/  UIADD3 UR5, UPT, UPT, -UR6, URZ, URZ ;  /* 0x000000ff06057290 */ /* 0x000fe4000fffe1ff */
[----:B------:R-:W-:Y:S02]  /*09d0*/  UPLOP3.LUT UP0, UPT, UPT, UPT, UPT, 0x80, 0x8 ;  /* 0x000000000008789c */ /* 0x000fe40003f0f070 */
[----:B------:R-:W-:-:S09]  /*09e0*/  UISETP.GT.AND UP1, UPT, UR5, 0xc, UPT ;  /* 0x0000000c0500788c */ /* 0x000fd2000bf24270 */
[----:B------:R-:W-:Y:S05]  /*09f0*/  BRA.U !UP1, `(.L_x_16) ;  /* 0x0000000909187547 */ /* 0x000fea000b800000 */
[----:B------:R-:W-:-:S11]  /*0a00*/  UPLOP3.LUT UP0, UPT, UPT, UPT, UPT, 0x40, 0x4 ;  /* 0x000000000004789c */ /* 0x000fd60003f0e870 */
.L_x_17:
[----:B0-----:R-:W2:Y:S04]  /*0a10*/  LDG.E R5, desc[UR10][R2.64] ;  /* 0x0000000a02057981 */ /* 0x001ea8000c1e1900 */
[----:B------:R-:W2:Y:S02]  /*0a20*/  LDG.E R16, desc[UR10][R6.64+-0x8] ;  /* 0xfffff80a06107981 */ /* 0x000ea4000c1e1900 */
[----:B--2---:R-:W-:-:S13]  /*0a30*/  FSETP.GT.AND P0, PT, R16, R5, PT ;  /* 0x000000051000720b */ /* 0x004fda0003f04000 */
[----:B------:R-:W0:Y:S01]  /*0a40*/  @P0 LDC.64 R8, c[0x0][0x390] ;  /* 0x0000e400ff080b82 */ /* 0x000e220000000a00 */
[----:B------:R-:W-:-:S07]  /*0a50*/  @P0 VIADD R17, R4, 0xffffffff ;  /* 0xffffffff04110836 */ /* 0x000fce0000000000 */
[----:B------:R-:W1:Y:S01]  /*0a60*/  @P0 LDC.64 R10, c[0x0][0x388] ;  /* 0x0000e200ff0a0b82 */ /* 0x000e620000000a00 */
[----:B0-----:R0:W-:Y:S04]  /*0a70*/  @P0 STG.E desc[UR10][R8.64], R16 ;  /* 0x0000001008000986 */ /* 0x0011e8000c10190a */
[----:B-1----:R1:W-:Y:S04]  /*0a80*/  @P0 STG.E desc[UR10][R10.64], R17 ;  /* 0x000000110a000986 */ /* 0x0023e8000c10190a */
[----:B------:R-:W2:Y:S04]  /*0a90*/  @P0 LDG.E R5, desc[UR10][R2.64] ;  /* 0x0000000a02050981 */ /* 0x000ea8000c1e1900 */
[----:B------:R-:W2:Y:S02]  /*0aa0*/  LDG.E R18, desc[UR10][R6.64+-0x4] ;  /* 0xfffffc0a06127981 */ /* 0x000ea4000c1e1900 */
[----:B--2---:R-:W-:-:S13]  /*0ab0*/  FSETP.GT.AND P0, PT, R18, R5, PT ;  /* 0x000000051200720b */ /* 0x004fda0003f04000 */
[----:B------:R-:W2:Y:S08]  /*0ac0*/  @P0 LDC.64 R12, c[0x0][0x390] ;  /* 0x0000e400ff0c0b82 */ /* 0x000eb00000000a00 */
[----:B------:R-:W3:Y:S01]  /*0ad0*/  @P0 LDC.64 R14, c[0x0][0x388] ;  /* 0x0000e200ff0e0b82 */ /* 0x000ee20000000a00 */
[----:B--2---:R2:W-:Y:S04]  /*0ae0*/  @P0 STG.E desc[UR10][R12.64], R18 ;  /* 0x000000120c000986 */ /* 0x0045e8000c10190a */
[----:B---3--:R3:W-:Y:S04]  /*0af0*/  @P0 STG.E desc[UR10][R14.64], R4 ;  /* 0x000000040e000986 */ /* 0x0087e8000c10190a */
[----:B------:R-:W4:Y:S04]  /*0b00*/  @P0 LDG.E R5, desc[UR10][R2.64] ;  /* 0x0000000a02050981 */ /* 0x000f28000c1e1900 */
[----:B------:R-:W4:Y:S02]  /*0b10*/  LDG.E R19, desc[UR10][R6.64] ;  /* 0x0000000a06137981 */ /* 0x000f24000c1e1900 */
[----:B----4-:R-:W-:-:S13]  /*0b20*/  FSETP.GT.AND P0, PT, R19, R5, PT ;  /* 0x000000051300720b */ /* 0x010fda0003f04000 */
[----:B0-----:R-:W0:Y:S01]  /*0b30*/  @P0 LDC.64 R8, c[0x0][0x390] ;  /* 0x0000e400ff080b82 */ /* 0x001e220000000a00 */
[----:B-1----:R-:W-:-:S07]  /*0b40*/  @P0 VIADD R17, R4, 0x1 ;  /* 0x0000000104110836 */ /* 0x002fce0000000000 */
[----:B------:R-:W1:Y:S01]  /*0b50*/  @P0 LDC.64 R10, c[0x0][0x388] ;  /* 0x0000e200ff0a0b82 */ /* 0x000e620000000a00 */
[----:B0-----:R0:W-:Y:S04]  /*0b60*/  @P0 STG.E desc[UR10][R8.64], R19 ;  /* 0x0000001308000986 */ /* 0x0011e8000c10190a */
[----:B-1----:R1:W-:Y:S04]  /*0b70*/  @P0 STG.E desc[UR10][R10.64], R17 ;  /* 0x000000110a000986 */ /* 0x0023e8000c10190a */
[----:B------:R-:W4:Y:S04]  /*0b80*/  @P0 LDG.E R5, desc[UR10][R2.64] ;  /* 0x0000000a02050981 */ /* 0x000f28000c1e1900 */
[----:B--2---:R-:W4:Y:S02]  /*0b90*/  LDG.E R18, desc[UR10][R6.64+0x4] ;  /* 0x0000040a06127981 */ /* 0x004f24000c1e1900 */
[----:B----4-:R-:W-:-:S13]  /*0ba0*/  FSETP.GT.AND P0, PT, R18, R5, PT ;  /* 0x000000051200720b */ /* 0x010fda0003f04000 */
[----:B------:R-:W2:Y:S01]  /*0bb0*/  @P0 LDC.64 R12, c[0x0][0x390] ;  /* 0x0000e400ff0c0b82 */ /* 0x000ea20000000a00 */
[----:B------:R-:W-:-:S07]  /*0bc0*/  @P0 IADD3 R5, PT, PT, R4, 0x2, RZ ;  /* 0x0000000204050810 */ /* 0x000fce0007ffe0ff */
[----:B---3--:R-:W3:Y:S01]  /*0bd0*/  @P0 LDC.64 R14, c[0x0][0x388] ;  /* 0x0000e200ff0e0b82 */ /* 0x008ee20000000a00 */
[----:B--2---:R2:W-:Y:S04]  /*0be0*/  @P0 STG.E desc[UR10][R12.64], R18 ;  /* 0x000000120c000986 */ /* 0x0045e8000c10190a */
[----:B---3--:R3:W-:Y:S04]  /*0bf0*/  @P0 STG.E desc[UR10][R14.64], R5 ;  /* 0x000000050e000986 */ /* 0x0087e8000c10190a */
[----:B------:R-:W4:Y:S04]  /*0c00*/  LDG.E R21, desc[UR10][R6.64+0x8] ;  /* 0x0000080a06157981 */ /* 0x000f28000c1e1900 */
        /* <DEDUP_REMOVED lines=8> */
[----:B------:R-:W4:Y:S01]  /*0c90*/  LDG.E R23, desc[UR10][R6.64+0xc] ;  /* 0x00000c0a06177981 */ /* 0x000f22000c1e1900 */
[----:B------:R-:W-:Y:S01]  /*0ca0*/  VIADD R19, R4, 0x4 ;  /* 0x0000000404137836 */ /* 0x000fe20000000000 */
[----:B----4-:R-:W-:-:S13]  /*0cb0*/  FSETP.GT.AND P0, PT, R23, R16, PT ;  /* 0x000000101700720b */ /* 0x010fda0003f04000 */
[----:B--2---:R-:W2:Y:S08]  /*0cc0*/  @P0 LDC.64 R12, c[0x0][0x390] ;  /* 0x0000e400ff0c0b82 */ /* 0x004eb00000000a00 */
[----:B---3--:R-:W3:Y:S01]  /*0cd0*/  @P0 LDC.64 R14, c[0x0][0x388] ;  /* 0x0000e200ff0e0b82 */ /* 0x008ee20000000a00 */
[----:B--2---:R2:W-:Y:S04]  /*0ce0*/  @P0 STG.E desc[UR10][R12.64], R23 ;  /* 0x000000170c000986 */ /* 0x0045e8000c10190a */
[----:B---3--:R3:W-:Y:S04]  /*0cf0*/  @P0 STG.E desc[UR10][R14.64], R19 ;  /* 0x000000130e000986 */ /* 0x0087e8000c10190a */
[----:B------:R-:W4:Y:S04]  /*0d00*/  @P0 LDG.E R16, desc[UR10][R2.64] ;  /* 0x0000000a02100981 */ /* 0x000f28000c1e1900 */
[----:B0-----:R-:W4:Y:S02]  /*0d10*/  LDG.E R21, desc[UR10][R6.64+0x10] ;  /* 0x0000100a06157981 */ /* 0x001f24000c1e1900 */
[----:B----4-:R-:W-:-:S13]  /*0d20*/  FSETP.GT.AND P0, PT, R21, R16, PT ;  /* 0x000000101500720b */ /* 0x010fda0003f04000 */
[----:B------:R-:W0:Y:S01]  /*0d30*/  @P0 LDC.64 R8, c[0x0][0x390] ;  /* 0x0000e400ff080b82 */ /* 0x000e220000000a00 */
[----:B------:R-:W-:-:S07]  /*0d40*/  @P0 VIADD R5, R4, 0x5 ;  /* 0x0000000504050836 */ /* 0x000fce0000000000 */
[----:B-1----:R-:W1:Y:S01]  /*0d50*/  @P0 LDC.64 R10, c[0x0][0x388] ;  /* 0x0000e200ff0a0b82 */ /* 0x002e620000000a00 */
[----:B0-----:R0:W-:Y:S04]  /*0d60*/  @P0 STG.E desc[UR10][R8.64], R21 ;  /* 0x0000001508000986 */ /* 0x0011e8000c10190a */
[----:B-1----:R1:W-:Y:S04]  /*0d70*/  @P0 STG.E desc[UR10][R10.64], R5 ;  /* 0x000000050a000986 */ /* 0x0023e8000c10190a */
[----:B------:R-:W4:Y:S04]  /*0d80*/  @P0 LDG.E R16, desc[UR10][R2.64] ;  /* 0x0000000a02100981 */ /* 0x000f28000c1e1900 */
[----:B--2---:R-:W4:Y:S02]  /*0d90*/  LDG.E R23, desc[UR10][R6.64+0x14] ;  /* 0x0000140a06177981 */ /* 0x004f24000c1e1900 */
[----:B----4-:R-:W-:-:S13]  /*0da0*/  FSETP.GT.AND P0, PT, R23, R16, PT ;  /* 0x000000101700720b */ /* 0x010fda0003f04000 */
[----:B------:R-:W2:Y:S01]  /*0db0*/  @P0 LDC.64 R12, c[0x0][0x390] ;  /* 0x0000e400ff0c0b82 */ /* 0x000ea20000000a00 */
[----:B------:R-:W-:-:S07]  /*0dc0*/  @P0 VIADD R17, R4, 0x6 ;  /* 0x0000000604110836 */ /* 0x000fce0000000000 */
[----:B---3--:R-:W3:Y:S01]  /*0dd0*/  @P0 LDC.64 R14, c[0x0][0x388] ;  /* 0x0000e200ff0e0b82 */ /* 0x008ee20000000a00 */
[----:B--2---:R-:W-:Y:S04]  /*0de0*/  @P0 STG.E desc[UR10][R12.64], R23 ;  /* 0x000000170c000986 */ /* 0x004fe8000c10190a */
[----:B---3--:R2:W-:Y:S04]  /*0df0*/  @P0 STG.E desc[UR10][R14.64], R17 ;  /* 0x000000110e000986 */ /* 0x0085e8000c10190a */
[----:B------:R-:W3:Y:S04]  /*0e00*/  LDG.E R19, desc[UR10][R6.64+0x18] ;  /* 0x0000180a06137981 */ /* 0x000ee8000c1e1900 */
[----:B------:R-:W3:Y:S02]  /*0e10*/  LDG.E R16, desc[UR10][R2.64] ;  /* 0x0000000a02107981 */ /* 0x000ee4000c1e1900 */
[----:B---3--:R-:W-:-:S13]  /*0e20*/  FSETP.GT.AND P0, PT, R19, R16, PT ;  /* 0x000000101300720b */ /* 0x008fda0003f04000 */
[----:B0-----:R-:W0:Y:S01]  /*0e30*/  @P0 LDC.64 R8, c[0x0][0x390] ;  /* 0x0000e400ff080b82 */ /* 0x001e220000000a00 */
[----:B-1----:R-:W-:-:S07]  /*0e40*/  @P0 IADD3 R5, PT, PT, R4, 0x7, RZ ;  /* 0x0000000704050810 */ /* 0x002fce0007ffe0ff */
[----:B------:R-:W1:Y:S01]  /*0e50*/  @P0 LDC.64 R10, c[0x0][0x388] ;  /* 0x0000e200ff0a0b82 */ /* 0x000e620000000a00 */
[----:B0-----:R0:W-:Y:S04]  /*0e60*/  @P0 STG.E desc[UR10][R8.64], R19 ;  /* 0x0000001308000986 */ /* 0x0011e8000c10190a */
[----:B-1----:R1:W-:Y:S04]  /*0e70*/  @P0 STG.E desc[UR10][R10.64], R5 ;  /* 0x000000050a000986 */ /* 0x0023e8000c10190a */
[----:B------:R-:W3:Y:S04]  /*0e80*/  @P0 LDG.E R16, desc[UR10][R2.64] ;  /* 0x0000000a02100981 */ /* 0x000ee8000c1e1900 */
[----:B------:R-:W3:Y:S01]  /*0e90*/  LDG.E R21, desc[UR10][R6.64+0x1c] ;  /* 0x00001c0a06157981 */ /* 0x000ee2000c1e1900 */
[----:B--2---:R-:W-:Y:S01]  /*0ea0*/  VIADD R17, R4, 0x8 ;  /* 0x0000000804117836 */ /* 0x004fe20000000000 */
[----:B---3--:R-:W-:-:S13]  /*0eb0*/  FSETP.GT.AND P0, PT, R21, R16, PT ;  /* 0x000000101500720b */ /* 0x008fda0003f04000 */
[----:B------:R-:W2:Y:S08]  /*0ec0*/  @P0 LDC.64 R12, c[0x0][0x390] ;  /* 0x0000e400ff0c0b82 */ /* 0x000eb00000000a00 */
[----:B------:R-:W3:Y:S01]  /*0ed0*/  @P0 LDC.64 R14, c[0x0][0x388] ;  /* 0x0000e200ff0e0b82 */ /* 0x000ee20000000a00 */
[----:B--2---:R2:W-:Y:S04]  /*0ee0*/  @P0 STG.E desc[UR10][R12.64], R21 ;  /* 0x000000150c000986 */ /* 0x0045e8000c10190a */
[----:B---3--:R3:W-:Y:S04]  /*0ef0*/  @P0 STG.E desc[UR10][R14.64], R17 ;  /* 0x000000110e000986 */ /* 0x0087e8000c10190a */
[----:B------:R-:W4:Y:S04]  /*0f00*/  @P0 LDG.E R16, desc[UR10][R2.64] ;  /* 0x0000000a02100981 */ /* 0x000f28000c1e1900 */
[----:B0-----:R-:W4:Y:S02]  /*0f10*/  LDG.E R19, desc[UR10][R6.64+0x20] ;  /* 0x0000200a06137981 */ /* 0x001f24000c1e1900 */
[----:B----4-:R-:W-:-:S13]  /*0f20*/  FSETP.GT.AND P0, PT, R19, R16, PT ;  /* 0x000000101300720b */ /* 0x010fda0003f04000 */
[----:B------:R-:W0:Y:S01]  /*0f30*/  @P0 LDC.64 R8, c[0x0][0x390] ;  /* 0x0000e400ff080b82 */ /* 0x000e220000000a00 */
        /* <DEDUP_REMOVED lines=8> */
[----:B---3--:R-:W-:-:S07]  /*0fc0*/  @P0 VIADD R17, R4, 0xa ;  /* 0x0000000a04110836 */ /* 0x008fce0000000000 */
[----:B------:R-:W3:Y:S01]  /*0fd0*/  @P0 LDC.64 R14, c[0x0][0x388] ;  /* 0x0000e200ff0e0b82 */ /* 0x000ee20000000a00 */
[----:B--2---:R-:W-:Y:S04]  /*0fe0*/  @P0 STG.E desc[UR10][R12.64], R21 ;  /* 0x000000150c000986 */ /* 0x004fe8000c10190a */
[----:B---3--:R2:W-:Y:S04]  /*0ff0*/  @P0 STG.E desc[UR10][R14.64], R17 ;  /* 0x000000110e000986 */ /* 0x0085e8000c10190a */
[----:B------:R-:W3:Y:S04]  /*1000*/  LDG.E R23, desc[UR10][R6.64+0x28] ;  /* 0x0000280a06177981 */ /* 0x000ee8000c1e1900 */
[----:B------:R-:W3:Y:S02]  /*1010*/  LDG.E R16, desc[UR10][R2.64] ;  /* 0x0000000a02107981 */ /* 0x000ee4000c1e1900 */
[----:B---3--:R-:W-:-:S13]  /*1020*/  FSETP.GT.AND P0, PT, R23, R16, PT ;  /* 0x000000101700720b */ /* 0x008fda0003f04000 */
[----:B0-----:R-:W0:Y:S01]  /*1030*/  @P0 LDC.64 R8, c[0x0][0x390] ;  /* 0x0000e400ff080b82 */ /* 0x001e220000000a00 */
[----:B-1----:R-:W-:-:S07]  /*1040*/  @P0 VIADD R5, R4, 0xb ;  /* 0x0000000b04050836 */ /* 0x002fce0000000000 */
[----:B------:R-:W1:Y:S01]  /*1050*/  @P0 LDC.64 R10, c[0x0][0x388] ;  /* 0x0000e200ff0a0b82 */ /* 0x000e620000000a00 */
[----:B0-----:R0:W-:Y:S04]  /*1060*/  @P0 STG.E desc[UR10][R8.64], R23 ;  /* 0x0000001708000986 */ /* 0x0011e8000c10190a */
[----:B-1----:R1:W-:Y:S04]  /*1070*/  @P0 STG.E desc[UR10][R10.64], R5 ;  /* 0x000000050a000986 */ /* 0x0023e8000c10190a */
[----:B------:R-:W3:Y:S04]  /*1080*/  @P0 LDG.E R16, desc[UR10][R2.64] ;  /* 0x0000000a02100981 */ /* 0x000ee8000c1e1900 */
[----:B------:R-:W3:Y:S01]  /*1090*/  LDG.E R19, desc[UR10][R6.64+0x2c] ;  /* 0x00002c0a06137981 */ /* 0x000ee2000c1e1900 */
[----:B--2---:R-:W-:-:S02]  /*10a0*/  IADD3 R17, PT, PT, R4, 0xc, RZ ;  /* 0x0000000c04117810 */ /* 0x004fc40007ffe0ff */
[----:B---3--:R-:W-:-:S13]  /*10b0*/  FSETP.GT.AND P0, PT, R19, R16, PT ;  /* 0x000000101300720b */ /* 0x008fda0003f04000 */
        /* <DEDUP_REMOVED lines=13> */
[----:B--2---:R-:W4:Y:S01]  /*1190*/  LDG.E R19, desc[UR10][R6.64+0x34] ;  /* 0x0000340a06137981 */ /* 0x004f22000c1e1900 */
[----:B------:R-:W-:-:S04]  /*11a0*/  UIADD3 UR6, UPT, UPT, UR6, 0x10, URZ ;  /* 0x0000001006067890 */ /* 0x000fc8000fffe0ff */
[----:B------:R-:W-:Y:S01]  /*11b0*/  UISETP.GE.AND UP1, UPT, UR6, -0xc, UPT ;  /* 0xfffffff40600788c */ /* 0x000fe2000bf26270 */
[----:B----4-:R-:W-:-:S13]  /*11c0*/  FSETP.GT.AND P0, PT, R19, R16, PT ;  /* 0x000000101300720b */ /* 0x010fda0003f04000 */
[----:B------:R-:W1:Y:S01]  /*11d0*/  @P0 LDC.64 R12, c[0x0][0x390] ;  /* 0x0000e400ff0c0b82 */ /* 0x000e620000000a00 */
[C---:B---3--:R-:W-:Y:S02]  /*11e0*/  @P0 VIADD R17, R4.reuse, 0xe ;  /* 0x0000000e04110836 */ /* 0x048fe40000000000 */
[----:B------:R-:W-:-:S05]  /*11f0*/  VIADD R4, R4, 0x10 ;  /* 0x0000001004047836 */ /* 0x000fca0000000000 */
[----:B------:R-:W2:Y:S01]  /*1200*/  @P0 LDC.64 R14, c[0x0][0x388] ;  /* 0x0000e200ff0e0b82 */ /* 0x000ea20000000a00 */
[----:B-1----:R0:W-:Y:S04]  /*1210*/  @P0 STG.E desc[UR10][R12.64], R19 ;  /* 0x000000130c000986 */ /* 0x0021e8000c10190a */
[----:B--2---:R0:W-:Y:S01]  /*1220*/  @P0 STG.E desc[UR10][R14.64], R17 ;  /* 0x000000110e000986 */ /* 0x0041e2000c10190a */
[----:B------:R-:W-:-:S05]  /*1230*/  IADD3 R6, P0, PT, R6, 0x40, RZ ;  /* 0x0000004006067810 */ /* 0x000fca0007f1e0ff */
[----:B------:R-:W-:Y:S01]  /*1240*/  IMAD.X R7, RZ, RZ, R7, P0 ;  /* 0x000000ffff077224 */ /* 0x000fe200000e0607 */
[----:B------:R-:W-:Y:S07]  /*1250*/  BRA.U !UP1, `(.L_x_17) ;  /* 0xfffffff509ec7547 */ /* 0x000fee000b83ffff */
.L_x_16:
[----:B------:R-:W-:-:S04]  /*1260*/  UIADD3 UR5, UPT, UPT, -UR6, URZ, URZ ;  /* 0x000000ff06057290 */ /* 0x000fc8000fffe1ff */
[----:B------:R-:W-:-:S09]  /*1270*/  UISETP.GT.AND UP1, UPT, UR5, 0x4, UPT ;  /* 0x000000040500788c */ /* 0x000fd2000bf24270 */
[----:B------:R-:W-:Y:S05]  /*1280*/  BRA.U !UP1, `(.L_x_18) ;  /* 0x00000005091c7547 */ /* 0x000fea000b800000 */
[----:B------:R-:W2:Y:S04]  /*1290*/  LDG.E R16, desc[UR10][R2.64] ;  /* 0x0000000a02107981 */ /* 0x000ea8000c1e1900 */
[----:B0-----:R-:W2:Y:S02]  /*12a0*/  LDG.E R17, desc[UR10][R6.64+-0x8] ;  /* 0xfffff80a06117981 */ /* 0x001ea4000c1e1900 */
[----:B--2---:R-:W-:-:S13]  /*12b0*/  FSETP.GT.AND P0, PT, R17, R16, PT ;  /* 0x000000101100720b */ /* 0x004fda0003f04000 */
[----:B------:R-:W0:Y:S01]  /*12c0*/  @P0 LDC.64 R8, c[0x0][0x390] ;  /* 0x0000e400ff080b82 */ /* 0x000e220000000a00 */
[----:B------:R-:W-:-:S07]  /*12d0*/  @P0 IADD3 R5, PT, PT, R4, -0x1, RZ ;  /* 0xffffffff04050810 */ /* 0x000fce0007ffe0ff */
        /* <DEDUP_REMOVED lines=19> */
[----:B------:R-:W4:Y:S02]  /*1410*/  LDG.E R23, desc[UR10][R6.64+0x4] ;  /* 0x0000040a06177981 */ /* 0x000f24000c1e1900 */
[----:B----4-:R-:W-:-:S13]  /*1420*/  FSETP.GT.AND P0, PT, R23, R16, PT ;  /* 0x000000101700720b */ /* 0x010fda0003f04000 */
[----:B--2---:R-:W2:Y:S01]  /*1430*/  @P0 LDC.64 R12, c[0x0][0x390] ;  /* 0x0000e400ff0c0b82 */ /* 0x004ea20000000a00 */
[----:B------:R-:W-:-:S07]  /*1440*/  @P0 VIADD R19, R4, 0x2 ;  /* 0x0000000204130836 */ /* 0x000fce0000000000 */
[----:B---3--:R-:W3:Y:S01]  /*1450*/  @P0 LDC.64 R14, c[0x0][0x388] ;  /* 0x0000e200ff0e0b82 */ /* 0x008ee20000000a00 */
[----:B--2---:R-:W-:Y:S04]  /*1460*/  @P0 STG.E desc[UR10][R12.64], R23 ;  /* 0x000000170c000986 */ /* 0x004fe8000c10190a */
[----:B---3--:R2:W-:Y:S04]  /*1470*/  @P0 STG.E desc[UR10][R14.64], R19 ;  /* 0x000000130e000986 */ /* 0x0085e8000c10190a */
[----:B------:R-:W3:Y:S04]  /*1480*/  LDG.E R25, desc[UR10][R6.64+0x8] ;  /* 0x0000080a06197981 */ /* 0x000ee8000c1e1900 */
[----:B------:R-:W3:Y:S01]  /*1490*/  LDG.E R18, desc[UR10][R2.64] ;  /* 0x0000000a02127981 */ /* 0x000ee2000c1e1900 */
[----:B0-----:R-:W-:-:S05]  /*14a0*/  IADD3 R8, P1, PT, R6, 0x10, RZ ;  /* 0x0000001006087810 */ /* 0x001fca0007f3e0ff */
[----:B------:R-:W-:Y:S01]  /*14b0*/  IMAD.X R9, RZ, RZ, R7, P1 ;  /* 0x000000ffff097224 */ /* 0x000fe200008e0607 */
[----:B---3--:R-:W-:-:S13]  /*14c0*/  FSETP.GT.AND P0, PT, R25, R18, PT ;  /* 0x000000121900720b */ /* 0x008fda0003f04000 */
[----:B-1----:R-:W0:Y:S01]  /*14d0*/  @P0 LDC.64 R10, c[0x0][0x390] ;  /* 0x0000e400ff0a0b82 */ /* 0x002e220000000a00 */
[----:B------:R-:W-:-:S07]  /*14e0*/  @P0 IADD3 R5, PT, PT, R4, 0x3, RZ ;  /* 0x0000000304050810 */ /* 0x000fce0007ffe0ff */
[----:B------:R-:W1:Y:S01]  /*14f0*/  @P0 LDC.64 R16, c[0x0][0x388] ;  /* 0x0000e200ff100b82 */ /* 0x000e620000000a00 */
[----:B0-----:R-:W-:Y:S04]  /*1500*/  @P0 STG.E desc[UR10][R10.64], R25 ;  /* 0x000000190a000986 */ /* 0x001fe8000c10190a */
[----:B-1----:R0:W-:Y:S04]  /*1510*/  @P0 STG.E desc[UR10][R16.64], R5 ;  /* 0x0000000510000986 */ /* 0x0021e8000c10190a */
[----:B------:R-:W3:Y:S04]  /*1520*/  @P0 LDG.E R18, desc[UR10][R2.64] ;  /* 0x0000000a02120981 */ /* 0x000ee8000c1e1900 */
[----:B--2---:R-:W3:Y:S01]  /*1530*/  LDG.E R15, desc[UR10][R8.64+-0x4] ;  /* 0xfffffc0a080f7981 */ /* 0x004ee2000c1e1900 */
[----:B------:R-:W-:Y:S01]  /*1540*/  VIADD R21, R4, 0x4 ;  /* 0x0000000404157836 */ /* 0x000fe20000000000 */
[----:B---3--:R-:W-:-:S13]  /*1550*/  FSETP.GT.AND P0, PT, R15, R18, PT ;  /* 0x000000120f00720b */ /* 0x008fda0003f04000 */
[----:B------:R-:W1:Y:S08]  /*1560*/  @P0 LDC.64 R6, c[0x0][0x390] ;  /* 0x0000e400ff060b82 */ /* 0x000e700000000a00 */
[----:B------:R-:W2:Y:S01]  /*1570*/  @P0 LDC.64 R12, c[0x0][0x388] ;  /* 0x0000e200ff0c0b82 */ /* 0x000ea20000000a00 */
[----:B-1----:R-:W-:Y:S04]  /*1580*/  @P0 STG.E desc[UR10][R6.64], R15 ;  /* 0x0000000f06000986 */ /* 0x002fe8000c10190a */
[----:B--2---:R-:W-:Y:S04]  /*1590*/  @P0 STG.E desc[UR10][R12.64], R21 ;  /* 0x000000150c000986 */ /* 0x004fe8000c10190a */
[----:B------:R-:W2:Y:S04]  /*15a0*/  @P0 LDG.E R18, desc[UR10][R2.64] ;  /* 0x0000000a02120981 */ /* 0x000ea8000c1e1900 */
[----:B------:R-:W2:Y:S02]  /*15b0*/  LDG.E R23, desc[UR10][R8.64] ;  /* 0x0000000a08177981 */ /* 0x000ea4000c1e1900 */
[----:B--2---:R-:W-:-:S13]  /*15c0*/  FSETP.GT.AND P0, PT, R23, R18, PT ;  /* 0x000000121700720b */ /* 0x004fda0003f04000 */
[----:B0-----:R-:W0:Y:S01]  /*15d0*/  @P0 LDC.64 R4, c[0x0][0x390] ;  /* 0x0000e400ff040b82 */ /* 0x001e220000000a00 */
[----:B------:R-:W-:-:S07]  /*15e0*/  @P0 VIADD R17, R21, 0x1 ;  /* 0x0000000115110836 */ /* 0x000fce0000000000 */
[----:B------:R-:W1:Y:S01]  /*15f0*/  @P0 LDC.64 R10, c[0x0][0x388] ;  /* 0x0000e200ff0a0b82 */ /* 0x000e620000000a00 */
[----:B0-----:R0:W-:Y:S04]  /*1600*/  @P0 STG.E desc[UR10][R4.64], R23 ;  /* 0x0000001704000986 */ /* 0x0011e8000c10190a */
[----:B-1----:R1:W-:Y:S04]  /*1610*/  @P0 STG.E desc[UR10][R10.64], R17 ;  /* 0x000000110a000986 */ /* 0x0023e8000c10190a */
[----:B------:R-:W2:Y:S04]  /*1620*/  LDG.E R25, desc[UR10][R8.64+0x4] ;  /* 0x0000040a08197981 */ /* 0x000ea8000c1e1900 */
[----:B------:R-:W2:Y:S01]  /*1630*/  @P0 LDG.E R18, desc[UR10][R2.64] ;  /* 0x0000000a02120981 */ /* 0x000ea2000c1e1900 */
[----:B------:R-:W-:Y:S01]  /*1640*/  UIADD3 UR6, UPT, UPT, UR6, 0x4, URZ ;  /* 0x0000000406067890 */ /* 0x000fe2000fffe0ff */
[----:B0-----:R-:W-:Y:S01]  /*1650*/  VIADD R4, R21, 0x4 ;  /* 0x0000000415047836 */ /* 0x001fe20000000000 */
[----:B------:R-:W-:-:S02]  /*1660*/  UPLOP3.LUT UP0, UPT, UPT, UPT, UPT, 0x40, 0x4 ;  /* 0x000000000004789c */ /* 0x000fc40003f0e870 */
[----:B------:R-:W-:Y:S01]  /*1670*/  UIADD3 UR6, UPT, UPT, UR6, 0x4, URZ ;  /* 0x0000000406067890 */ /* 0x000fe2000fffe0ff */
[----:B--2---:R-:W-:-:S13]  /*1680*/  FSETP.GT.AND P0, PT, R25, R18, PT ;  /* 0x000000121900720b */ /* 0x004fda0003f04000 */
[----:B------:R-:W0:Y:S01]  /*1690*/  @P0 LDC.64 R12, c[0x0][0x390] ;  /* 0x0000e400ff0c0b82 */ /* 0x000e220000000a00 */
[----:B------:R-:W-:-:S07]  /*16a0*/  @P0 VIADD R19, R21, 0x2 ;  /* 0x0000000215130836 */ /* 0x000fce0000000000 */
[----:B------:R-:W2:Y:S01]  /*16b0*/  @P0 LDC.64 R14, c[0x0][0x388] ;  /* 0x0000e200ff0e0b82 */ /* 0x000ea20000000a00 */
[----:B0-----:R1:W-:Y:S04]  /*16c0*/  @P0 STG.E desc[UR10][R12.64], R25 ;  /* 0x000000190c000986 */ /* 0x0013e8000c10190a */
[----:B--2---:R1:W-:Y:S01]  /*16d0*/  @P0 STG.E desc[UR10][R14.64], R19 ;  /* 0x000000130e000986 */ /* 0x0043e2000c10190a */
[----:B------:R-:W-:-:S04]  /*16e0*/  IADD3 R6, P0, PT, R8, 0x10, RZ ;  /* 0x0000001008067810 */ /* 0x000fc80007f1e0ff */
[----:B------:R-:W-:-:S09]  /*16f0*/  IADD3.X R7, PT, PT, RZ, R9, RZ, P0, !PT ;  /* 0x00000009ff077210 */ /* 0x000fd200007fe4ff */
.L_x_18:
[----:B------:R-:W-:-:S09]  /*1700*/  UISETP.NE.OR UP0, UPT, UR6, URZ, UP0 ;  /* 0x000000ff0600728c */ /* 0x000fd20008705670 */
[----:B------:R-:W-:Y:S05]  /*1710*/  BRA.U !UP0, `(.L_x_14) ;  /* 0x0000000108947547 */ /* 0x000fea000b800000 */
.L_x_15:
[----:B------:R-:W2:Y:S04]  /*1720*/  LDG.E R16, desc[UR10][R2.64] ;  /* 0x0000000a02107981 */ /* 0x000ea8000c1e1900 */
[----:B01--4-:R-:W2:Y:S02]  /*1730*/  LDG.E R17, desc[UR10][R6.64+-0x8] ;  /* 0xfffff80a06117981 */ /* 0x013ea4000c1e1900 */
        /* <DEDUP_REMOVED lines=21> */
[----:B------:R-:W5:Y:S04]  /*1890*/  @P0 LDG.E R16, desc[UR10][R2.64] ;  /* 0x0000000a02100981 */ /* 0x000f68000c1e1900 */
[----:B--2---:R-:W5:Y:S01]  /*18a0*/  LDG.E R19, desc[UR10][R6.64+0x4] ;  /* 0x0000040a06137981 */ /* 0x004f62000c1e1900 */
[----:B------:R-:W-:-:S04]  /*18b0*/  UIADD3 UR6, UPT, UPT, UR6, 0x4, URZ ;  /* 0x0000000406067890 */ /* 0x000fc8000fffe0ff */
[----:B------:R-:W-:Y:S01]  /*18c0*/  UISETP.NE.AND UP0, UPT, UR6, URZ, UPT ;  /* 0x000000ff0600728c */ /* 0x000fe2000bf05270 */
[----:B-----5:R-:W-:-:S13]  /*18d0*/  FSETP.GT.AND P0, PT, R19, R16, PT ;  /* 0x000000101300720b */ /* 0x020fda0003f04000 */
[----:B------:R-:W0:Y:S01]  /*18e0*/  @P0 LDC.64 R12, c[0x0][0x390] ;  /* 0x0000e400ff0c0b82 */ /* 0x000e220000000a00 */
[C---:B------:R-:W-:Y:S01]  /*18f0*/  @P0 IADD3 R17, PT, PT, R4.reuse, 0x2, RZ ;  /* 0x0000000204110810 */ /* 0x040fe20007ffe0ff */
[----:B---3--:R-:W-:-:S06]  /*1900*/  VIADD R4, R4, 0x4 ;  /* 0x0000000404047836 */ /* 0x008fcc0000000000 */
[----:B------:R-:W1:Y:S01]  /*1910*/  @P0 LDC.64 R14, c[0x0][0x388] ;  /* 0x0000e200ff0e0b82 */ /* 0x000e620000000a00 */
[----:B0-----:R4:W-:Y:S04]  /*1920*/  @P0 STG.E desc[UR10][R12.64], R19 ;  /* 0x000000130c000986 */ /* 0x0019e8000c10190a */
[----:B-1----:R4:W-:Y:S01]  /*1930*/  @P0 STG.E desc[UR10][R14.64], R17 ;  /* 0x000000110e000986 */ /* 0x0029e2000c10190a */
[----:B------:R-:W-:-:S05]  /*1940*/  IADD3 R6, P0, PT, R6, 0x10, RZ ;  /* 0x0000001006067810 */ /* 0x000fca0007f1e0ff */
[----:B------:R-:W-:Y:S01]  /*1950*/  IMAD.X R7, RZ, RZ, R7, P0 ;  /* 0x000000ffff077224 */ /* 0x000fe200000e0607 */
[----:B------:R-:W-:Y:S07]  /*1960*/  BRA.U UP0, `(.L_x_15) ;  /* 0xfffffffd006c7547 */ /* 0x000fee000b83ffff */
.L_x_14:
[----:B------:R-:W-:-:S13]  /*1970*/  ISETP.NE.AND P0, PT, RZ, UR4, PT ;  /* 0x00000004ff007c0c */ /* 0x000fda000bf05270 */
[----:B------:R-:W-:Y:S05]  /*1980*/  @!P0 EXIT ;  /* 0x000000000000894d */ /* 0x000fea0003800000 */
[----:B0---4-:R-:W0:Y:S01]  /*1990*/  LDC.64 R4, c[0x0][0x380] ;  /* 0x0000e000ff047b82 */ /* 0x011e220000000a00 */
[----:B------:R-:W-:Y:S01]  /*19a0*/  UIADD3 UR4, UPT, UPT, -UR4, URZ, URZ ;  /* 0x000000ff04047290 */ /* 0x000fe2000fffe1ff */
[----:B0-----:R-:W-:-:S11]  /*19b0*/  IMAD.WIDE.U32 R4, R0, 0x4, R4 ;  /* 0x0000000400047825 */ /* 0x001fd600078e0004 */
.L_x_19:
[----:B------:R-:W2:Y:S04]  /*19c0*/  LDG.E R6, desc[UR10][R2.64] ;  /* 0x0000000a02067981 */ /* 0x000ea8000c1e1900 */
[----:B-1----:R-:W2:Y:S01]  /*19d0*/  LDG.E R13, desc[UR10][R4.64] ;  /* 0x0000000a040d7981 */ /* 0x002ea2000c1e1900 */
[----:B------:R-:W-:-:S06]  /*19e0*/  UIADD3 UR4, UPT, UPT, UR4, 0x1, URZ ;  /* 0x0000000104047890 */ /* 0x000fcc000fffe0ff */
[----:B------:R-:W-:Y:S02]  /*19f0*/  ISETP.NE.AND P1, PT, RZ, UR4, PT ;  /* 0x00000004ff007c0c */ /* 0x000fe4000bf25270 */
[----:B--2---:R-:W-:-:S13]  /*1a00*/  FSETP.GT.AND P0, PT, R13, R6, PT ;  /* 0x000000060d00720b */ /* 0x004fda0003f04000 */
[----:B------:R-:W0:Y:S08]  /*1a10*/  @P0 LDC.64 R6, c[0x0][0x390] ;  /* 0x0000e400ff060b82 */ /* 0x000e300000000a00 */
[----:B------:R-:W1:Y:S01]  /*1a20*/  @P0 LDC.64 R8, c[0x0][0x388] ;  /* 0x0000e200ff080b82 */ /* 0x000e620000000a00 */
[----:B0-----:R0:W-:Y:S04]  /*1a30*/  @P0 STG.E desc[UR10][R6.64], R13 ;  /* 0x0000000d06000986 */ /* 0x0011e8000c10190a */
[----:B-1----:R0:W-:Y:S01]  /*1a40*/  @P0 STG.E desc[UR10][R8.64], R0 ;  /* 0x0000000008000986 */ /* 0x0021e2000c10190a */
[----:B------:R-:W-:-:S05]  /*1a50*/  IADD3 R10, P0, PT, R4, 0x4, RZ ;  /* 0x00000004040a7810 */ /* 0x000fca0007f1e0ff */
[----:B------:R-:W-:Y:S01]  /*1a60*/  IMAD.X R11, RZ, RZ, R5, P0 ;  /* 0x000000ffff0b7224 */ /* 0x000fe200000e0605 */
[----:B------:R-:W-:Y:S07]  /*1a70*/  @!P1 EXIT ;  /* 0x000000000000994d */ /* 0x000fee0003800000 */
[----:B0-----:R-:W-:Y:S01]  /*1a80*/  IADD3 R0, PT, PT, R0, 0x1, RZ ;  /* 0x0000000100007810 */ /* 0x001fe20007ffe0ff */
[----:B------:R-:W-:Y:S02]  /*1a90*/  IMAD.MOV.U32 R4, RZ, RZ, R10 ;  /* 0x000000ffff047224 */ /* 0x000fe400078e000a */
[----:B------:R-:W-:Y:S01]  /*1aa0*/  IMAD.MOV.U32 R5, RZ, RZ, R11 ;  /* 0x000000ffff057224 */ /* 0x000fe200078e000b */
[----:B------:R-:W-:Y:S06]  /*1ab0*/  BRA `(.L_x_19) ;  /* 0xfffffffc00c07947 */ /* 0x000fec000383ffff */
.L_x_20:
        /* <DEDUP_REMOVED lines=12> */
.L_x_84:


//--------------------- .text.kernel_cosine_similarity --------------------------
	.section	.text.kernel_cosine_similarity,"ax",@progbits
	.align	128
        .global         kernel_cosine_similarity
        .type           kernel_cosine_similarity,@function
        .size           kernel_cosine_similarity,(.L_x_80 - kernel_cosine_similarity)
        .other          kernel_cosine_similarity,@"STO_CUDA_ENTRY STV_DEFAULT"
kernel_cosine_similarity:
.text.kernel_cosine_similarity:
[----:B------:R-:W-:Y:S01]  /*0000*/  LDC R1, c[0x0][0x37c] ;  /* 0x0000df00ff017b82 */ /* 0x000fe20000000800 */
[----:B------:R-:W0:Y:S07]  /*0010*/  S2R R3, SR_TID.X ;  /* 0x0000000000037919 */ /* 0x000e2e0000002100 */
[----:B------:R-:W0:Y:S01]  /*0020*/  S2UR UR4, SR_CTAID.X ;  /* 0x00000000000479c3 */ /* 0x000e220000002500 */
[----:B------:R-:W1:Y:S07]  /*0030*/  LDCU UR5, c[0x0][0x398] ;  /* 0x00007300ff0577ac */ /* 0x000e6e0008000800 */
[----:B------:R-:W0:Y:S02]  /*0040*/  LDC R6, c[0x0][0x360] ;  /* 0x0000d800ff067b82 */ /* 0x000e240000000800 */
[----:B0-----:R-:W-:-:S05]  /*0050*/  IMAD R6, R6, UR4, R3 ;  /* 0x0000000406067c24 */ /* 0x001fca000f8e0203 */
[----:B-1----:R-:W-:-:S13]  /*0060*/  ISETP.GE.U32.AND P0, PT, R6, UR5, PT ;  /* 0x0000000506007c0c */ /* 0x002fda000bf06070 */
[----:B------:R-:W-:Y:S05]  /*0070*/  @P0 EXIT ;  /* 0x000000000000094d */ /* 0x000fea0003800000 */
[----:B------:R-:W0:Y:S01]  /*0080*/  LDC R7, c[0x0][0x39c] ;  /* 0x0000e700ff077b82 */ /* 0x000e220000000800 */
[----:B------:R-:W1:Y:S01]  /*0090*/  LDCU.64 UR6, c[0x0][0x358] ;  /* 0x00006b00ff0677ac */ /* 0x000e620008000a00 */
[----:B------:R-:W-:Y:S01]  /*00a0*/  CS2R R8, SRZ ;  /* 0x0000000000087805 */ /* 0x000fe2000001ff00 */
[----:B------:R-:W-:Y:S01]  /*00b0*/  IMAD.MOV.U32 R10, RZ, RZ, RZ ;  /* 0x000000ffff0a7224 */ /* 0x000fe200078e00ff */
[----:B0-----:R-:W-:-:S13]  /*00c0*/  ISETP.NE.AND P0, PT, R7, RZ, PT ;  /* 0x000000ff0700720c */ /* 0x001fda0003f05270 */
[----:B-1----:R-:W-:Y:S05]  /*00d0*/  @!P0 BRA `(.L_x_21) ;  /* 0x0000000800248947 */ /* 0x002fea0003800000 */
[C---:B------:R-:W-:Y:S01]  /*00e0*/  ISETP.GE.U32.AND P1, PT, R7.reuse, 0x8, PT ;  /* 0x000000080700780c */ /* 0x040fe20003f26070 */
[----:B------:R-:W-:Y:S01]  /*00f0*/  HFMA2 R0, -RZ, RZ, 0, 0 ;  /* 0x00000000ff007431 */ /* 0x000fe200000001ff */
[----:B------:R-:W-:Y:S01]  /*0100*/  LOP3.LUT R23, R7, 0x7, RZ, 0xc0, !PT ;  /* 0x0000000707177812 */ /* 0x000fe200078ec0ff */
[----:B------:R-:W-:Y:S01]  /*0110*/  IMAD R11, R6, R7, RZ ;  /* 0x00000007060b7224 */ /* 0x000fe200078e02ff */
[----:B------:R-:W-:Y:S01]  /*0120*/  CS2R R8, SRZ ;  /* 0x0000000000087805 */ /* 0x000fe2000001ff00 */
[----:B------:R-:W-:Y:S01]  /*0130*/  IMAD.MOV.U32 R10, RZ, RZ, RZ ;  /* 0x000000ffff0a7224 */ /* 0x000fe200078e00ff */
[----:B------:R-:W-:-:S07]  /*0140*/  ISETP.NE.AND P0, PT, R23, RZ, PT ;  /* 0x000000ff1700720c */ /* 0x000fce0003f05270 */
[----:B------:R-:W-:Y:S06]  /*0150*/  @!P1 BRA `(.L_x_22) ;  /* 0x0000000000f89947 */ /* 0x000fec0003800000 */
[----:B------:R-:W0:Y:S01]  /*0160*/  LDCU.128 UR8, c[0x0][0x380] ;  /* 0x00007000ff0877ac */ /* 0x000e220008000c00 */
[----:B------:R-:W-:Y:S01]  /*0170*/  LOP3.LUT R0, R7, 0xfffffff8, RZ, 0xc0, !PT ;  /* 0xfffffff807007812 */ /* 0x000fe200078ec0ff */
[----:B------:R-:W-:-:S03]  /*0180*/  IMAD.MOV.U32 R10, RZ, RZ, RZ ;  /* 0x000000ffff0a7224 */ /* 0x000fc600078e00ff */
[----:B------:R-:W-:Y:S01]  /*0190*/  IADD3 R22, PT, PT, -R0, RZ, RZ ;  /* 0x000000ff00167210 */ /* 0x000fe20007ffe1ff */
[----:B0-----:R-:W-:Y:S01]  /*01a0*/  UIADD3 UR4, UP0, UPT, UR10, 0x10, URZ ;  /* 0x000000100a047890 */ /* 0x001fe2000ff1e0ff */
[----:B------:R-:W-:-:S03]  /*01b0*/  LEA R18, P1, R11, UR8, 0x2 ;  /* 0x000000080b127c11 */ /* 0x000fc6000f8210ff */
[----:B------:R-:W-:Y:S01]  /*01c0*/  UIADD3.X UR5, UPT, UPT, URZ, UR11, URZ, UP0, !UPT ;  /* 0x0000000bff057290 */ /* 0x000fe200087fe4ff */
[----:B------:R-:W-:Y:S01]  /*01d0*/  IADD3 R18, P2, PT, R18, 0x10, RZ ;  /* 0x0000001012127810 */ /* 0x000fe20007f5e0ff */
[----:B------:R-:W-:Y:S01]  /*01e0*/  IMAD.U32 R12, RZ, RZ, UR4 ;  /* 0x00000004ff0c7e24 */ /* 0x000fe2000f8e00ff */
[----:B------:R-:W-:-:S03]  /*01f0*/  LEA.HI.X R19, R11, UR9, RZ, 0x2, P1 ;  /* 0x000000090b137c11 */ /* 0x000fc600088f14ff */
[----:B------:R-:W-:Y:S01]  /*0200*/  IMAD.U32 R3, RZ, RZ, UR5 ;  /* 0x00000005ff037e24 */ /* 0x000fe2000f8e00ff */
[----:B------:R-:W-:-:S07]  /*0210*/  IADD3.X R19, PT, PT, RZ, R19, RZ, P2, !PT ;  /* 0x00000013ff137210 */ /* 0x000fce00017fe4ff */
.L_x_23:
[----:B------:R-:W-:Y:S01]  /*0220*/  MOV R4, R18 ;  /* 0x0000001200047202 */ /* 0x000fe20000000f00 */
[----:B------:R-:W-:Y:S01]  /*0230*/  IMAD.MOV.U32 R5, RZ, RZ, R19 ;  /* 0x000000ffff057224 */ /* 0x000fe200078e0013 */
[----:B------:R-:W-:-:S04]  /*0240*/  MOV R2, R12 ;  /* 0x0000000c00027202 */ /* 0x000fc80000000f00 */
[----:B------:R-:W2:Y:S04]  /*0250*/  LDG.E R25, desc[UR6][R4.64+-0x10] ;  /* 0xfffff00604197981 */ /* 0x000ea8000c1e1900 */
[----:B------:R-:W3:Y:S04]  /*0260*/  LDG.E R24, desc[UR6][R2.64+-0x10] ;  /* 0xfffff00602187981 */ /* 0x000ee8000c1e1900 */
[----:B------:R-:W4:Y:S04]  /*0270*/  LDG.E R21, desc[UR6][R4.64+-0xc] ;  /* 0xfffff40604157981 */ /* 0x000f28000c1e1900 */
[----:B------:R-:W5:Y:S04]  /*0280*/  LDG.E R20, desc[UR6][R2.64+-0xc] ;  /* 0xfffff40602147981 */ /* 0x000f68000c1e1900 */
[----:B------:R-:W5:Y:S04]  /*0290*/  LDG.E R18, desc[UR6][R4.64+-0x8] ;  /* 0xfffff80604127981 */ /* 0x000f68000c1e1900 */
[----:B------:R-:W5:Y:S04]  /*02a0*/  LDG.E R19, desc[UR6][R2.64+-0x8] ;  /* 0xfffff80602137981 */ /* 0x000f68000c1e1900 */
[----:B------:R-:W5:Y:S04]  /*02b0*/  LDG.E R16, desc[UR6][R4.64+-0x4] ;  /* 0xfffffc0604107981 */ /* 0x000f68000c1e1900 */
[----:B------:R-:W5:Y:S04]  /*02c0*/  LDG.E R17, desc[UR6][R2.64+-0x4] ;  /* 0xfffffc0602117981 */ /* 0x000f68000c1e1900 */
[----:B------:R-:W5:Y:S04]  /*02d0*/  LDG.E R12, desc[UR6][R4.64] ;  /* 0x00000006040c7981 */ /* 0x000f68000c1e1900 */
[----:B------:R-:W5:Y:S04]  /*02e0*/  LDG.E R13, desc[UR6][R2.64] ;  /* 0x00000006020d7981 */ /* 0x000f68000c1e1900 */
[----:B------:R-:W5:Y:S04]  /*02f0*/  LDG.E R14, desc[UR6][R4.64+0x4] ;  /* 0x00000406040e7981 */ /* 0x000f68000c1e1900 */
[----:B------:R-:W5:Y:S01]  /*0300*/  LDG.E R15, desc[UR6][R2.64+0x4] ;  /* 0x00000406020f7981 */ /* 0x000f62000c1e1900 */
[----:B--2---:R-:W-:-:S03]  /*0310*/  FFMA R26, R25, R25, R8 ;  /* 0x00000019191a7223 */ /* 0x004fc60000000008 */
[----:B------:R-:W2:Y:S01]  /*0320*/  LDG.E R8, desc[UR6][R4.64+0x8] ;  /* 0x0000080604087981 */ /* 0x000ea2000c1e1900 */
[-C--:B---3--:R-:W-:Y:S01]  /*0330*/  FFMA R25, R25, R24.reuse, R9 ;  /* 0x0000001819197223 */ /* 0x088fe20000000009 */
[----:B------:R-:W-:Y:S02]  /*0340*/  FFMA R27, R24, R24, R10 ;  /* 0x00000018181b7223 */ /* 0x000fe4000000000a */
[----:B------:R-:W3:Y:S01]  /*0350*/  LDG.E R9, desc[UR6][R2.64+0x8] ;  /* 0x0000080602097981 */ /* 0x000ee2000c1e1900 */
[----:B----4-:R-:W-:-:S03]  /*0360*/  FFMA R29, R21, R21, R26 ;  /* 0x00000015151d7223 */ /* 0x010fc6000000001a */
[----:B------:R0:W4:Y:S01]  /*0370*/  LDG.E R10, desc[UR6][R2.64+0xc] ;  /* 0x00000c06020a7981 */ /* 0x000122000c1e1900 */
[----:B-----5:R-:W-:-:S03]  /*0380*/  FFMA R24, R21, R20, R25 ;  /* 0x0000001415187223 */ /* 0x020fc60000000019 */
[----:B------:R3:W4:Y:S01]  /*0390*/  LDG.E R21, desc[UR6][R4.64+0xc] ;  /* 0x00000c0604157981 */ /* 0x000722000c1e1900 */
[----:B------:R-:W-:Y:S01]  /*03a0*/  FFMA R20, R20, R20, R27 ;  /* 0x0000001414147223 */ /* 0x000fe2000000001b */
[----:B------:R-:W-:Y:S01]  /*03b0*/  FFMA R29, R18, R18, R29 ;  /* 0x00000012121d7223 */ /* 0x000fe2000000001d */
[----:B------:R-:W-:Y:S01]  /*03c0*/  IADD3 R22, PT, PT, R22, 0x8, RZ ;  /* 0x0000000816167810 */ /* 0x000fe20007ffe0ff */
[-C--:B------:R-:W-:Y:S01]  /*03d0*/  FFMA R24, R18, R19.reuse, R24 ;  /* 0x0000001312187223 */ /* 0x080fe20000000018 */
[----:B------:R-:W-:Y:S01]  /*03e0*/  IADD3 R18, P1, PT, R4, 0x20, RZ ;  /* 0x0000002004127810 */ /* 0x000fe20007f3e0ff */
[----:B------:R-:W-:Y:S01]  /*03f0*/  FFMA R20, R19, R19, R20 ;  /* 0x0000001313147223 */ /* 0x000fe20000000014 */
[----:B------:R-:W-:-:S03]  /*0400*/  FFMA R29, R16, R16, R29 ;  /* 0x00000010101d7223 */ /* 0x000fc6000000001d */
[----:B------:R-:W-:Y:S02]  /*0410*/  IMAD.X R19, RZ, RZ, R5, P1 ;  /* 0x000000ffff137224 */ /* 0x000fe400008e0605 */
[-C--:B------:R-:W-:Y:S01]  /*0420*/  FFMA R24, R16, R17.reuse, R24 ;  /* 0x0000001110187223 */ /* 0x080fe20000000018 */
[----:B------:R-:W-:Y:S01]  /*0430*/  FFMA R20, R17, R17, R20 ;  /* 0x0000001111147223 */ /* 0x000fe20000000014 */
[----:B------:R-:W-:Y:S01]  /*0440*/  ISETP.NE.AND P1, PT, R22, RZ, PT ;  /* 0x000000ff1600720c */ /* 0x000fe20003f25270 */
[C---:B------:R-:W-:Y:S01]  /*0450*/  FFMA R29, R12.reuse, R12, R29 ;  /* 0x0000000c0c1d7223 */ /* 0x040fe2000000001d */
[-C--:B------:R-:W-:Y:S01]  /*0460*/  FFMA R24, R12, R13.reuse, R24 ;  /* 0x0000000d0c187223 */ /* 0x080fe20000000018 */
[----:B------:R-:W-:Y:S02]  /*0470*/  FFMA R20, R13, R13, R20 ;  /* 0x0000000d0d147223 */ /* 0x000fe40000000014 */
[C---:B------:R-:W-:Y:S01]  /*0480*/  FFMA R29, R14.reuse, R14, R29 ;  /* 0x0000000e0e1d7223 */ /* 0x040fe2000000001d */
[-C--:B------:R-:W-:Y:S01]  /*0490*/  FFMA R24, R14, R15.reuse, R24 ;  /* 0x0000000f0e187223 */ /* 0x080fe20000000018 */
[----:B------:R-:W-:Y:S01]  /*04a0*/  FFMA R20, R15, R15, R20 ;  /* 0x0000000f0f147223 */ /* 0x000fe20000000014 */
[----:B------:R-:W-:-:S05]  /*04b0*/  IADD3 R12, P2, PT, R2, 0x20, RZ ;  /* 0x00000020020c7810 */ /* 0x000fca0007f5e0ff */
[----:B0-----:R-:W-:Y:S02]  /*04c0*/  IMAD.X R3, RZ, RZ, R3, P2 ;  /* 0x000000ffff037224 */ /* 0x001fe400010e0603 */
[C---:B--2---:R-:W-:Y:S01]  /*04d0*/  FFMA R2, R8.reuse, R8, R29 ;  /* 0x0000000808027223 */ /* 0x044fe2000000001d */
[-C--:B---3--:R-:W-:Y:S01]  /*04e0*/  FFMA R5, R8, R9.reuse, R24 ;  /* 0x0000000908057223 */ /* 0x088fe20000000018 */
[----:B------:R-:W-:-:S03]  /*04f0*/  FFMA R13, R9, R9, R20 ;  /* 0x00000009090d7223 */ /* 0x000fc60000000014 */
[CC--:B----4-:R-:W-:Y:S01]  /*0500*/  FFMA R9, R21.reuse, R10.reuse, R5 ;  /* 0x0000000a15097223 */ /* 0x0d0fe20000000005 */
[----:B------:R-:W-:Y:S01]  /*0510*/  FFMA R8, R21, R21, R2 ;  /* 0x0000001515087223 */ /* 0x000fe20000000002 */
[----:B------:R-:W-:Y:S01]  /*0520*/  FFMA R10, R10, R10, R13 ;  /* 0x0000000a0a0a7223 */ /* 0x000fe2000000000d */
[----:B------:R-:W-:Y:S06]  /*0530*/  @P1 BRA `(.L_x_23) ;  /* 0xfffffffc00381947 */ /* 0x000fec000383ffff */
.L_x_22:
[----:B------:R-:W-:Y:S05]  /*0540*/  @!P0 BRA `(.L_x_21) ;  /* 0x0000000400088947 */ /* 0x000fea0003800000 */
[----:B------:R-:W-:Y:S02]  /*0550*/  ISETP.GE.U32.AND P0, PT, R23, 0x4, PT ;  /* 0x000000041700780c */ /* 0x000fe40003f06070 */
[----:B------:R-:W-:-:S04]  /*0560*/  LOP3.LUT R12, R7, 0x3, RZ, 0xc0, !PT ;  /* 0x00000003070c7812 */ /* 0x000fc800078ec0ff */
[----:B------:R-:W-:-:S07]  /*0570*/  ISETP.NE.AND P1, PT, R12, RZ, PT ;  /* 0x000000ff0c00720c */ /* 0x000fce0003f25270 */
[----:B------:R-:W-:Y:S06]  /*0580*/  @!P0 BRA `(.L_x_24) ;  /* 0x0000000000708947 */ /* 0x000fec0003800000 */
[----:B------:R-:W0:Y:S01]  /*0590*/  LDC.64 R4, c[0x0][0x388] ;  /* 0x0000e200ff047b82 */ /* 0x000e220000000a00 */
[----:B------:R-:W1:Y:S01]  /*05a0*/  LDCU.64 UR4, c[0x0][0x380] ;  /* 0x00007000ff0477ac */ /* 0x000e620008000a00 */
[----:B------:R-:W-:-:S04]  /*05b0*/  IADD3 R3, P0, PT, R11, R0, RZ ;  /* 0x000000000b037210 */ /* 0x000fc80007f1e0ff */
[----:B------:R-:W-:Y:S02]  /*05c0*/  IADD3.X R14, PT, PT, RZ, RZ, RZ, P0, !PT ;  /* 0x000000ffff0e7210 */ /* 0x000fe400007fe4ff */
[----:B-1----:R-:W-:-:S04]  /*05d0*/  LEA R2, P0, R3, UR4, 0x2 ;  /* 0x0000000403027c11 */ /* 0x002fc8000f8010ff */
[----:B------:R-:W-:Y:S01]  /*05e0*/  LEA.HI.X R3, R3, UR5, R14, 0x2, P0 ;  /* 0x0000000503037c11 */ /* 0x000fe200080f140e */
[----:B0-----:R-:W-:-:S04]  /*05f0*/  IMAD.WIDE.U32 R4, R0, 0x4, R4 ;  /* 0x0000000400047825 */ /* 0x001fc800078e0004 */
[----:B------:R-:W2:Y:S04]  /*0600*/  LDG.E R13, desc[UR6][R2.64] ;  /* 0x00000006020d7981 */ /* 0x000ea8000c1e1900 */
[----:B------:R-:W3:Y:S04]  /*0610*/  LDG.E R15, desc[UR6][R4.64] ;  /* 0x00000006040f7981 */ /* 0x000ee8000c1e1900 */
[----:B------:R-:W4:Y:S04]  /*0620*/  LDG.E R19, desc[UR6][R4.64+0x4] ;  /* 0x0000040604137981 */ /* 0x000f28000c1e1900 */
[----:B------:R-:W5:Y:S04]  /*0630*/  LDG.E R17, desc[UR6][R2.64+0x4] ;  /* 0x0000040602117981 */ /* 0x000f68000c1e1900 */
[----:B------:R-:W5:Y:S04]  /*0640*/  LDG.E R23, desc[UR6][R4.64+0x8] ;  /* 0x0000080604177981 */ /* 0x000f68000c1e1900 */
[----:B------:R-:W5:Y:S04]  /*0650*/  LDG.E R21, desc[UR6][R2.64+0x8] ;  /* 0x0000080602157981 */ /* 0x000f68000c1e1900 */
[----:B------:R-:W5:Y:S04]  /*0660*/  LDG.E R27, desc[UR6][R4.64+0xc] ;  /* 0x00000c06041b7981 */ /* 0x000f68000c1e1900 */
[----:B------:R-:W5:Y:S01]  /*0670*/  LDG.E R25, desc[UR6][R2.64+0xc] ;  /* 0x00000c0602197981 */ /* 0x000f62000c1e1900 */
[----:B------:R-:W-:-:S02]  /*0680*/  VIADD R0, R0, 0x4 ;  /* 0x0000000400007836 */ /* 0x000fc40000000000 */
[----:B--2---:R-:W-:Y:S01]  /*0690*/  FFMA R8, R13, R13, R8 ;  /* 0x0000000d0d087223 */ /* 0x004fe20000000008 */
[-C--:B---3--:R-:W-:Y:S01]  /*06a0*/  FFMA R10, R15, R15.reuse, R10 ;  /* 0x0000000f0f0a7223 */ /* 0x088fe2000000000a */
[----:B------:R-:W-:-:S03]  /*06b0*/  FFMA R9, R13, R15, R9 ;  /* 0x0000000f0d097223 */ /* 0x000fc60000000009 */
[----:B----4-:R-:W-:Y:S01]  /*06c0*/  FFMA R10, R19, R19, R10 ;  /* 0x00000013130a7223 */ /* 0x010fe2000000000a */
[C---:B-----5:R-:W-:Y:S01]  /*06d0*/  FFMA R8, R17.reuse, R17, R8 ;  /* 0x0000001111087223 */ /* 0x060fe20000000008 */
[----:B------:R-:W-:Y:S02]  /*06e0*/  FFMA R9, R17, R19, R9 ;  /* 0x0000001311097223 */ /* 0x000fe40000000009 */
[----:B------:R-:W-:Y:S01]  /*06f0*/  FFMA R10, R23, R23, R10 ;  /* 0x00000017170a7223 */ /* 0x000fe2000000000a */
[C---:B------:R-:W-:Y:S01]  /*0700*/  FFMA R8, R21.reuse, R21, R8 ;  /* 0x0000001515087223 */ /* 0x040fe20000000008 */
[----:B------:R-:W-:Y:S02]  /*0710*/  FFMA R9, R21, R23, R9 ;  /* 0x0000001715097223 */ /* 0x000fe40000000009 */
[----:B------:R-:W-:Y:S01]  /*0720*/  FFMA R10, R27, R27, R10 ;  /* 0x0000001b1b0a7223 */ /* 0x000fe2000000000a */
[C---:B------:R-:W-:Y:S01]  /*0730*/  FFMA R8, R25.reuse, R25, R8 ;  /* 0x0000001919087223 */ /* 0x040fe20000000008 */
[----:B------:R-:W-:-:S07]  /*0740*/  FFMA R9, R25, R27, R9 ;  /* 0x0000001b19097223 */ /* 0x000fce0000000009 */
.L_x_24:
[----:B------:R-:W-:Y:S05]  /*0750*/  @!P1 BRA `(.L_x_21) ;  /* 0x0000000000849947 */ /* 0x000fea0003800000 */
[----:B------:R-:W-:Y:S02]  /*0760*/  ISETP.NE.AND P1, PT, R12, 0x1, PT ;  /* 0x000000010c00780c */ /* 0x000fe40003f25270 */
[----:B------:R-:W-:-:S04]  /*0770*/  LOP3.LUT R7, R7, 0x1, RZ, 0xc0, !PT ;  /* 0x0000000107077812 */ /* 0x000fc800078ec0ff */
[----:B------:R-:W-:-:S07]  /*0780*/  ISETP.NE.U32.AND P0, PT, R7, 0x1, PT ;  /* 0x000000010700780c */ /* 0x000fce0003f05070 */
[----:B------:R-:W0:Y:S01]  /*0790*/  @P1 LDC.64 R14, c[0x0][0x388] ;  /* 0x0000e200ff0e1b82 */ /* 0x000e220000000a00 */
[----:B------:R-:W-:-:S04]  /*07a0*/  @P1 IADD3 R7, P2, PT, R11, R0, RZ ;  /* 0x000000000b071210 */ /* 0x000fc80007f5e0ff */
[----:B------:R-:W-:-:S03]  /*07b0*/  @P1 IADD3.X R16, PT, PT, RZ, RZ, RZ, P2, !PT ;  /* 0x000000ffff101210 */ /* 0x000fc600017fe4ff */
[----:B------:R-:W1:Y:S08]  /*07c0*/  @P1 LDC.64 R4, c[0x0][0x380] ;  /* 0x0000e000ff041b82 */ /* 0x000e700000000a00 */
[----:B------:R-:W2:Y:S08]  /*07d0*/  @!P0 LDC.64 R2, c[0x0][0x380] ;  /* 0x0000e000ff028b82 */ /* 0x000eb00000000a00 */
[----:B------:R-:W3:Y:S01]  /*07e0*/  @!P0 LDC.64 R12, c[0x0][0x388] ;  /* 0x0000e200ff0c8b82 */ /* 0x000ee20000000a00 */
[----:B0-----:R-:W-:-:S04]  /*07f0*/  @P1 IMAD.WIDE.U32 R14, R0, 0x4, R14 ;  /* 0x00000004000e1825 */ /* 0x001fc800078e000e */
[----:B------:R-:W-:Y:S01]  /*0800*/  @P1 VIADD R0, R0, 0x2 ;  /* 0x0000000200001836 */ /* 0x000fe20000000000 */
[----:B------:R-:W4:Y:S01]  /*0810*/  @P1 LDG.E R17, desc[UR6][R14.64] ;  /* 0x000000060e111981 */ /* 0x000f22000c1e1900 */
[----:B-1----:R-:W-:-:S03]  /*0820*/  @P1 LEA R4, P3, R7, R4, 0x2 ;  /* 0x0000000407041211 */ /* 0x002fc600078610ff */
[----:B------:R-:W-:Y:S02]  /*0830*/  @!P0 IADD3 R11, P2, PT, R11, R0, RZ ;  /* 0x000000000b0b8210 */ /* 0x000fe40007f5e0ff */
[----:B------:R-:W-:Y:S02]  /*0840*/  @P1 LEA.HI.X R5, R7, R5, R16, 0x2, P3 ;  /* 0x0000000507051211 */ /* 0x000fe400018f1410 */
[----:B------:R-:W-:Y:S02]  /*0850*/  @!P0 IADD3.X R16, PT, PT, RZ, RZ, RZ, P2, !PT ;  /* 0x000000ffff108210 */ /* 0x000fe400017fe4ff */
[C---:B--2---:R-:W-:Y:S01]  /*0860*/  @!P0 LEA R2, P2, R11.reuse, R2, 0x2 ;  /* 0x000000020b028211 */ /* 0x044fe200078410ff */
[----:B------:R-:W2:Y:S03]  /*0870*/  @P1 LDG.E R7, desc[UR6][R4.64] ;  /* 0x0000000604071981 */ /* 0x000ea6000c1e1900 */
[----:B------:R-:W-:Y:S01]  /*0880*/  @!P0 LEA.HI.X R3, R11, R3, R16, 0x2, P2 ;  /* 0x000000030b038211 */ /* 0x000fe200010f1410 */
[----:B------:R-:W5:Y:S01]  /*0890*/  @P1 LDG.E R19, desc[UR6][R4.64+0x4] ;  /* 0x0000040604131981 */ /* 0x000f62000c1e1900 */
[----:B---3--:R-:W-:-:S03]  /*08a0*/  @!P0 IMAD.WIDE.U32 R12, R0, 0x4, R12 ;  /* 0x00000004000c8825 */ /* 0x008fc600078e000c */
[----:B------:R-:W3:Y:S04]  /*08b0*/  @P1 LDG.E R16, desc[UR6][R14.64+0x4] ;  /* 0x000004060e101981 */ /* 0x000ee8000c1e1900 */
[----:B------:R-:W3:Y:S04]  /*08c0*/  @!P0 LDG.E R3, desc[UR6][R2.64] ;  /* 0x0000000602038981 */ /* 0x000ee8000c1e1900 */
[----:B------:R-:W3:Y:S01]  /*08d0*/  @!P0 LDG.E R13, desc[UR6][R12.64] ;  /* 0x000000060c0d8981 */ /* 0x000ee2000c1e1900 */
[----:B----4-:R-:W-:Y:S01]  /*08e0*/  @P1 FFMA R11, R17, R17, R10 ;  /* 0x00000011110b1223 */ /* 0x010fe2000000000a */
[C---:B--2---:R-:W-:Y:S01]  /*08f0*/  @P1 FFMA R0, R7.reuse, R7, R8 ;  /* 0x0000000707001223 */ /* 0x044fe20000000008 */
[----:B------:R-:W-:-:S03]  /*0900*/  @P1 FFMA R7, R7, R17, R9 ;  /* 0x0000001107071223 */ /* 0x000fc60000000009 */
[C---:B-----5:R-:W-:Y:S01]  /*0910*/  @P1 FFMA R8, R19.reuse, R19, R0 ;  /* 0x0000001313081223 */ /* 0x060fe20000000000 */
[-C--:B---3--:R-:W-:Y:S01]  /*0920*/  @P1 FFMA R10, R16, R16.reuse, R11 ;  /* 0x00000010100a1223 */ /* 0x088fe2000000000b */
[----:B------:R-:W-:Y:S02]  /*0930*/  @P1 FFMA R9, R19, R16, R7 ;  /* 0x0000001013091223 */ /* 0x000fe40000000007 */
[----:B------:R-:W-:Y:S01]  /*0940*/  @!P0 FFMA R8, R3, R3, R8 ;  /* 0x0000000303088223 */ /* 0x000fe20000000008 */
[-C--:B------:R-:W-:Y:S01]  /*0950*/  @!P0 FFMA R10, R13, R13.reuse, R10 ;  /* 0x0000000d0d0a8223 */ /* 0x080fe2000000000a */
[----:B------:R-:W-:-:S07]  /*0960*/  @!P0 FFMA R9, R3, R13, R9 ;  /* 0x0000000d03098223 */ /* 0x000fce0000000009 */
.L_x_21:
[----:B------:R-:W-:Y:S01]  /*0970*/  VIADD R0, R8, 0xf3000000 ;  /* 0xf300000008007836 */ /* 0x000fe20000000000 */
[----:B------:R0:W1:Y:S01]  /*0980*/  MUFU.RSQ R5, R8 ;  /* 0x0000000800057308 */ /* 0x0000620000001400 */
[----:B------:R-:W-:Y:S03]  /*0990*/  BSSY.RECONVERGENT B0, `(.L_x_25) ;  /* 0x000000c000007945 */ /* 0x000fe60003800200 */
[----:B------:R-:W-:-:S13]  /*09a0*/  ISETP.GT.U32.AND P0, PT, R0, 0x727fffff, PT ;  /* 0x727fffff0000780c */ /* 0x000fda0003f04070 */
[----:B01----:R-:W-:Y:S05]  /*09b0*/  @!P0 BRA `(.L_x_26) ;  /* 0x0000000000148947 */ /* 0x003fea0003800000 */
[----:B------:R-:W-:Y:S02]  /*09c0*/  MOV R0, R8 ;  /* 0x0000000800007202 */ /* 0x000fe40000000f00 */
[----:B------:R-:W-:-:S07]  /*09d0*/  MOV R11, 0x9f0 ;  /* 0x000009f0000b7802 */ /* 0x000fce0000000f00 */
[----:B------:R-:W-:Y:S05]  /*09e0*/  CALL.REL.NOINC `($__internal_0_$__cuda_sm20_sqrt_rn_f32_slowpath) ;  /* 0x0000000000a87944 */ /* 0x000fea0003c00000 */
[----:B------:R-:W-:Y:S01]  /*09f0*/  IMAD.MOV.U32 R4, RZ, RZ, R0 ;  /* 0x000000ffff047224 */ /* 0x000fe200078e0000 */
[----:B------:R-:W-:Y:S06]  /*0a00*/  BRA `(.L_x_27) ;  /* 0x0000000000107947 */ /* 0x000fec0003800000 */
.L_x_26:
[C---:B------:R-:W-:Y:S01]  /*0a10*/  FMUL.FTZ R3, R5.reuse, R8 ;  /* 0x0000000805037220 */ /* 0x040fe20000410000 */
[----:B------:R-:W-:-:S03]  /*0a20*/  FMUL.FTZ R0, R5, 0.5 ;  /* 0x3f00000005007820 */ /* 0x000fc60000410000 */
[----:B------:R-:W-:-:S04]  /*0a30*/  FFMA R4, -R3, R3, R8 ;  /* 0x0000000303047223 */ /* 0x000fc80000000108 */
[----:B------:R-:W-:-:S07]  /*0a40*/  FFMA R4, R4, R0, R3 ;  /* 0x0000000004047223 */ /* 0x000fce0000000003 */
.L_x_27:
[----:B------:R-:W-:Y:S05]  /*0a50*/  BSYNC.RECONVERGENT B0 ;  /* 0x0000000000007941 */ /* 0x000fea0003800200 */
.L_x_25:
[----:B------:R-:W-:Y:S01]  /*0a60*/  IADD3 R0, PT, PT, R10, -0xd000000, RZ ;  /* 0xf30000000a007810 */ /* 0x000fe20007ffe0ff */
[----:B------:R0:W1:Y:S03]  /*0a70*/  MUFU.RSQ R5, R10 ;  /* 0x0000000a00057308 */ /* 0x0000660000001400 */
[----:B------:R-:W-:-:S13]  /*0a80*/  ISETP.GT.U32.AND P0, PT, R0, 0x727fffff, PT ;  /* 0x727fffff0000780c */ /* 0x000fda0003f04070 */
[----:B0-----:R-:W-:Y:S05]  /*0a90*/  @!P0 BRA `(.L_x_28) ;  /* 0x00000000001c8947 */ /* 0x001fea0003800000 */
[----:B------:R-:W-:Y:S01]  /*0aa0*/  BSSY.RECONVERGENT B0, `(.L_x_29) ;  /* 0x0000004000007945 */ /* 0x000fe20003800200 */
[----:B------:R-:W-:Y:S01]  /*0ab0*/  IMAD.MOV.U32 R0, RZ, RZ, R10 ;  /* 0x000000ffff007224 */ /* 0x000fe200078e000a */
[----:B------:R-:W-:-:S07]  /*0ac0*/  MOV R11, 0xae0 ;  /* 0x00000ae0000b7802 */ /* 0x000fce0000000f00 */
[----:B-1----:R-:W-:Y:S05]  /*0ad0*/  CALL.REL.NOINC `($__internal_0_$__cuda_sm20_sqrt_rn_f32_slowpath) ;  /* 0x00000000006c7944 */ /* 0x002fea0003c00000 */
[----:B------:R-:W-:Y:S05]  /*0ae0*/  BSYNC.RECONVERGENT B0 ;  /* 0x0000000000007941 */ /* 0x000fea0003800200 */
.L_x_29:
[----:B------:R-:W-:Y:S01]  /*0af0*/  MOV R3, R0 ;  /* 0x0000000000037202 */ /* 0x000fe20000000f00 */
[----:B------:R-:W-:Y:S06]  /*0b00*/  BRA `(.L_x_30) ;  /* 0x0000000000107947 */ /* 0x000fec0003800000 */
.L_x_28:
[C---:B-1----:R-:W-:Y:S01]  /*0b10*/  FMUL.FTZ R3, R5.reuse, R10 ;  /* 0x0000000a05037220 */ /* 0x042fe20000410000 */
[----:B------:R-:W-:-:S03]  /*0b20*/  FMUL.FTZ R0, R5, 0.5 ;  /* 0x3f00000005007820 */ /* 0x000fc60000410000 */
[----:B------:R-:W-:-:S04]  /*0b30*/  FFMA R10, -R3, R3, R10 ;  /* 0x00000003030a7223 */ /* 0x000fc8000000010a */
[----:B------:R-:W-:-:S07]  /*0b40*/  FFMA R3, R10, R0, R3 ;  /* 0x000000000a037223 */ /* 0x000fce0000000003 */
.L_x_30:
[----:B------:R-:W-:Y:S01]  /*0b50*/  FMUL R8, R3, R4 ;  /* 0x0000000403087220 */ /* 0x000fe20000400000 */
[----:B------:R-:W-:Y:S03]  /*0b60*/  BSSY.RECONVERGENT B0, `(.L_x_31) ;  /* 0x000000d000007945 */ /* 0x000fe60003800200 */
[----:B------:R-:W0:Y:S01]  /*0b70*/  MUFU.RCP R0, R8 ;  /* 0x0000000800007308 */ /* 0x000e220000001000 */
[----:B------:R-:W-:-:S07]  /*0b80*/  FSETP.GT.AND P2, PT, R8, 1.00000001335143196e-10, PT ;  /* 0x2edbe6ff0800780b */ /* 0x000fce0003f44000 */
[----:B------:R-:W1:Y:S01]  /*0b90*/  FCHK P0, R9, R8 ;  /* 0x0000000809007302 */ /* 0x000e620000000000 */
[----:B0-----:R-:W-:-:S04]  /*0ba0*/  FFMA R3, -R8, R0, 1 ;  /* 0x3f80000008037423 */ /* 0x001fc80000000100 */
[----:B------:R-:W-:-:S04]  /*0bb0*/  FFMA R0, R0, R3, R0 ;  /* 0x0000000300007223 */ /* 0x000fc80000000000 */
[----:B------:R-:W-:-:S04]  /*0bc0*/  FFMA R2, R0, R9, RZ ;  /* 0x0000000900027223 */ /* 0x000fc800000000ff */
[----:B------:R-:W-:-:S04]  /*0bd0*/  FFMA R3, -R8, R2, R9 ;  /* 0x0000000208037223 */ /* 0x000fc80000000109 */
[----:B------:R-:W-:Y:S01]  /*0be0*/  FFMA R0, R0, R3, R2 ;  /* 0x0000000300007223 */ /* 0x000fe20000000002 */
[----:B-1----:R-:W-:Y:S06]  /*0bf0*/  @!P0 BRA `(.L_x_32) ;  /* 0x00000000000c8947 */ /* 0x002fec0003800000 */
[----:B------:R-:W-:Y:S01]  /*0c00*/  IMAD.MOV.U32 R3, RZ, RZ, R9 ;  /* 0x000000ffff037224 */ /* 0x000fe200078e0009 */
[----:B------:R-:W-:-:S07]  /*0c10*/  MOV R2, 0xc30 ;  /* 0x00000c3000027802 */ /* 0x000fce0000000f00 */
[----:B------:R-:W-:Y:S05]  /*0c20*/  CALL.REL.NOINC `($__internal_1_$__cuda_sm3x_div_rn_noftz_f32_slowpath) ;  /* 0x0000000000747944 */ /* 0x000fea0003c00000 */
.L_x_32:
[----:B------:R-:W-:Y:S05]  /*0c30*/  BSYNC.RECONVERGENT B0 ;  /* 0x0000000000007941 */ /* 0x000fea0003800200 */
.L_x_31:
[----:B------:R-:W0:Y:S01]  /*0c40*/  LDC.64 R2, c[0x0][0x390] ;  /* 0x0000e400ff027b82 */ /* 0x000e220000000a00 */
[----:B------:R-:W-:Y:S01]  /*0c50*/  FSEL R5, R0, RZ, P2 ;  /* 0x000000ff00057208 */ /* 0x000fe20001000000 */
[----:B0-----:R-:W-:-:S05]  /*0c60*/  IMAD.WIDE.U32 R6, R6, 0x4, R2 ;  /* 0x0000000406067825 */ /* 0x001fca00078e0002 */
[----:B------:R-:W-:Y:S01]  /*0c70*/  STG.E desc[UR6][R6.64], R5 ;  /* 0x0000000506007986 */ /* 0x000fe2000c101906 */
[----:B------:R-:W-:Y:S05]  /*0c80*/  EXIT ;  /* 0x000000000000794d */ /* 0x000fea0003800000 */
        .weak           $__internal_0_$__cuda_sm20_sqrt_rn_f32_slowpath
        .type           $__internal_0_$__cuda_sm20_sqrt_rn_f32_slowpath,@function
        .size           $__internal_0_$__cuda_sm20_sqrt_rn_f32_slowpath,($__internal_1_$__cuda_sm3x_div_rn_noftz_f32_slowpath - $__internal_0_$__cuda_sm20_sqrt_rn_f32_slowpath)
$__internal_0_$__cuda_sm20_sqrt_rn_f32_slowpath:
[----:B------:R-:W-:-:S13]  /*0c90*/  LOP3.LUT P0, RZ, R0, 0x7fffffff, RZ, 0xc0, !PT ;  /* 0x7fffffff00ff7812 */ /* 0x000fda000780c0ff */
[----:B------:R-:W-:Y:S01]  /*0ca0*/  @!P0 MOV R2, R0 ;  /* 0x0000000000028202 */ /* 0x000fe20000000f00 */
[----:B------:R-:W-:Y:S06]  /*0cb0*/  @!P0 BRA `(.L_x_33) ;  /* 0x0000000000408947 */ /* 0x000fec0003800000 */
[----:B------:R-:W-:-:S13]  /*0cc0*/  FSETP.GEU.FTZ.AND P0, PT, R0, RZ, PT ;  /* 0x000000ff0000720b */ /* 0x000fda0003f1e000 */
[----:B------:R-:W-:Y:S01]  /*0cd0*/  @!P0 IMAD.MOV.U32 R2, RZ, RZ, 0x7fffffff ;  /* 0x7fffffffff028424 */ /* 0x000fe200078e00ff */
[----:B------:R-:W-:Y:S06]  /*0ce0*/  @!P0 BRA `(.L_x_33) ;  /* 0x0000000000348947 */ /* 0x000fec0003800000 */
[----:B------:R-:W-:-:S13]  /*0cf0*/  FSETP.GTU.FTZ.AND P0, PT, |R0|, +INF , PT ;  /* 0x7f8000000000780b */ /* 0x000fda0003f1c200 */
[----:B------:R-:W-:Y:S01]  /*0d00*/  @P0 FADD.FTZ R2, R0, 1 ;  /* 0x3f80000000020421 */ /* 0x000fe20000010000 */
[----:B------:R-:W-:Y:S06]  /*0d10*/  @P0 BRA `(.L_x_33) ;  /* 0x0000000000280947 */ /* 0x000fec0003800000 */
[----:B------:R-:W-:-:S13]  /*0d20*/  FSETP.NEU.FTZ.AND P0, PT, |R0|, +INF , PT ;  /* 0x7f8000000000780b */ /* 0x000fda0003f1d200 */
[----:B------:R-:W-:-:S04]  /*0d30*/  @P0 FFMA R3, R0, 1.84467440737095516160e+19, RZ ;  /* 0x5f80000000030823 */ /* 0x000fc800000000ff */
[----:B------:R-:W0:Y:S02]  /*0d40*/  @P0 MUFU.RSQ R2, R3 ;  /* 0x0000000300020308 */ /* 0x000e240000001400 */
[----:B0-----:R-:W-:Y:S01]  /*0d50*/  @P0 FMUL.FTZ R8, R3, R2 ;  /* 0x0000000203080220 */ /* 0x001fe20000410000 */
[----:B------:R-:W-:Y:S01]  /*0d60*/  @P0 FMUL.FTZ R7, R2, 0.5 ;  /* 0x3f00000002070820 */ /* 0x000fe20000410000 */
[----:B------:R-:W-:Y:S02]  /*0d70*/  @!P0 MOV R2, R0 ;  /* 0x0000000000028202 */ /* 0x000fe40000000f00 */
[----:B------:R-:W-:-:S04]  /*0d80*/  @P0 FADD.FTZ R5, -R8, -RZ ;  /* 0x800000ff08050221 */ /* 0x000fc80000010100 */
[----:B------:R-:W-:-:S04]  /*0d90*/  @P0 FFMA R5, R8, R5, R3 ;  /* 0x0000000508050223 */ /* 0x000fc80000000003 */
[----:B------:R-:W-:-:S04]  /*0da0*/  @P0 FFMA R5, R5, R7, R8 ;  /* 0x0000000705050223 */ /* 0x000fc80000000008 */
[----:B------:R-:W-:-:S07]  /*0db0*/  @P0 FMUL.FTZ R2, R5, 2.3283064365386962891e-10 ;  /* 0x2f80000005020820 */ /* 0x000fce0000410000 */
.L_x_33:
[----:B------:R-:W-:Y:S01]  /*0dc0*/  IMAD.MOV.U32 R0, RZ, RZ, R2 ;  /* 0x000000ffff007224 */ /* 0x000fe200078e0002 */
[----:B------:R-:W-:Y:S01]  /*0dd0*/  MOV R2, R11 ;  /* 0x0000000b00027202 */ /* 0x000fe20000000f00 */
[----:B------:R-:W-:-:S04]  /*0de0*/  IMAD.MOV.U32 R3, RZ, RZ, 0x0 ;  /* 0x00000000ff037424 */ /* 0x000fc800078e00ff */
[----:B------:R-:W-:Y:S05]  /*0df0*/  RET.REL.NODEC R2 `(kernel_cosine_similarity) ;  /* 0xfffffff002807950 */ /* 0x000fea0003c3ffff */
        .weak           $__internal_1_$__cuda_sm3x_div_rn_noftz_f32_slowpath
        .type           $__internal_1_$__cuda_sm3x_div_rn_noftz_f32_slowpath,@function
        .size           $__internal_1_$__cuda_sm3x_div_rn_noftz_f32_slowpath,(.L_x_80 - $__internal_1_$__cuda_sm3x_div_rn_noftz_f32_slowpath)
$__internal_1_$__cuda_sm3x_div_rn_noftz_f32_slowpath:
[----:B------:R-:W-:Y:S01]  /*0e00*/  SHF.R.U32.HI R4, RZ, 0x17, R8 ;  /* 0x00000017ff047819 */ /* 0x000fe20000011608 */
[----:B------:R-:W-:Y:S01]  /*0e10*/  BSSY.RECONVERGENT B1, `(.L_x_34) ;  /* 0x0000064000017945 */ /* 0x000fe20003800200 */
[----:B------:R-:W-:Y:S02]  /*0e20*/  SHF.R.U32.HI R0, RZ, 0x17, R3 ;  /* 0x00000017ff007819 */ /* 0x000fe40000011603 */
[----:B------:R-:W-:Y:S02]  /*0e30*/  LOP3.LUT R13, R4, 0xff, RZ, 0xc0, !PT ;  /* 0x000000ff040d7812 */ /* 0x000fe400078ec0ff */
[----:B------:R-:W-:Y:S02]  /*0e40*/  LOP3.LUT R10, R0, 0xff, RZ, 0xc0, !PT ;  /* 0x000000ff000a7812 */ /* 0x000fe400078ec0ff */
[----:B------:R-:W-:Y:S02]  /*0e50*/  IADD3 R9, PT, PT, R13, -0x1, RZ ;  /* 0xffffffff0d097810 */ /* 0x000fe40007ffe0ff */
[----:B------:R-:W-:Y:S01]  /*0e60*/  MOV R4, R8 ;  /* 0x0000000800047202 */ /* 0x000fe20000000f00 */
[----:B------:R-:W-:Y:S01]  /*0e70*/  VIADD R7, R10, 0xffffffff ;  /* 0xffffffff0a077836 */ /* 0x000fe20000000000 */
[----:B------:R-:W-:-:S04]  /*0e80*/  ISETP.GT.U32.AND P0, PT, R9, 0xfd, PT ;  /* 0x000000fd0900780c */ /* 0x000fc80003f04070 */
[----:B------:R-:W-:-:S13]  /*0e90*/  ISETP.GT.U32.OR P0, PT, R7, 0xfd, P0 ;  /* 0x000000fd0700780c */ /* 0x000fda0000704470 */
[----:B------:R-:W-:Y:S01]  /*0ea0*/  @!P0 IMAD.MOV.U32 R5, RZ, RZ, RZ ;  /* 0x000000ffff058224 */ /* 0x000fe200078e00ff */
[----:B------:R-:W-:Y:S06]  /*0eb0*/  @!P0 BRA `(.L_x_35) ;  /* 0x0000000000608947 */ /* 0x000fec0003800000 */
[----:B------:R-:W-:Y:S02]  /*0ec0*/  FSETP.GTU.FTZ.AND P0, PT, |R3|, +INF , PT ;  /* 0x7f8000000300780b */ /* 0x000fe40003f1c200 */
[----:B------:R-:W-:Y:S02]  /*0ed0*/  FSETP.GTU.FTZ.AND P1, PT, |R8|, +INF , PT ;  /* 0x7f8000000800780b */ /* 0x000fe40003f3c200 */
[----:B------:R-:W-:Y:S02]  /*0ee0*/  MOV R0, R8 ;  /* 0x0000000800007202 */ /* 0x000fe40000000f00 */
[----:B------:R-:W-:-:S13]  /*0ef0*/  PLOP3.LUT P0, PT, P0, P1, PT, 0xf8, 0x8f ;  /* 0x00000000008f781c */ /* 0x000fda0000703f70 */
[----:B------:R-:W-:Y:S05]  /*0f00*/  @P0 BRA `(.L_x_36) ;  /* 0x00000004004c0947 */ /* 0x000fea0003800000 */
[----:B------:R-:W-:-:S13]  /*0f10*/  LOP3.LUT P0, RZ, R4, 0x7fffffff, R3, 0xc8, !PT ;  /* 0x7fffffff04ff7812 */ /* 0x000fda000780c803 */
[----:B------:R-:W-:Y:S05]  /*0f20*/  @!P0 BRA `(.L_x_37) ;  /* 0x00000004003c8947 */ /* 0x000fea0003800000 */
[C---:B------:R-:W-:Y:S02]  /*0f30*/  FSETP.NEU.FTZ.AND P3, PT, |R3|.reuse, +INF , PT ;  /* 0x7f8000000300780b */ /* 0x040fe40003f7d200 */
[----:B------:R-:W-:Y:S02]  /*0f40*/  FSETP.NEU.FTZ.AND P1, PT, |R0|, +INF , PT ;  /* 0x7f8000000000780b */ /* 0x000fe40003f3d200 */
[----:B------:R-:W-:-:S11]  /*0f50*/  FSETP.NEU.FTZ.AND P0, PT, |R3|, +INF , PT ;  /* 0x7f8000000300780b */ /* 0x000fd60003f1d200 */
[----:B------:R-:W-:Y:S05]  /*0f60*/  @!P1 BRA !P3, `(.L_x_37) ;  /* 0x00000004002c9947 */ /* 0x000fea0005800000 */
[----:B------:R-:W-:-:S04]  /*0f70*/  LOP3.LUT P3, RZ, R3, 0x7fffffff, RZ, 0xc0, !PT ;  /* 0x7fffffff03ff7812 */ /* 0x000fc8000786c0ff */
[----:B------:R-:W-:-:S13]  /*0f80*/  PLOP3.LUT P1, PT, P1, P3, PT, 0x2f, 0xf2 ;  /* 0x0000000000f2781c */ /* 0x000fda0000f26577 */
[----:B------:R-:W-:Y:S05]  /*0f90*/  @P1 BRA `(.L_x_38) ;  /* 0x0000000400181947 */ /* 0x000fea0003800000 */
[----:B------:R-:W-:-:S04]  /*0fa0*/  LOP3.LUT P1, RZ, R4, 0x7fffffff, RZ, 0xc0, !PT ;  /* 0x7fffffff04ff7812 */ /* 0x000fc8000782c0ff */
[----:B------:R-:W-:-:S13]  /*0fb0*/  PLOP3.LUT P0, PT, P0, P1, PT, 0x2f, 0xf2 ;  /* 0x0000000000f2781c */ /* 0x000fda0000702577 */
[----:B------:R-:W-:Y:S05]  /*0fc0*/  @P0 BRA `(.L_x_39) ;  /* 0x0000000400000947 */ /* 0x000fea0003800000 */
[----:B------:R-:W-:Y:S02]  /*0fd0*/  ISETP.GE.AND P0, PT, R7, RZ, PT ;  /* 0x000000ff0700720c */ /* 0x000fe40003f06270 */
[----:B------:R-:W-:-:S11]  /*0fe0*/  ISETP.GE.AND P1, PT, R9, RZ, PT ;  /* 0x000000ff0900720c */ /* 0x000fd60003f26270 */
[----:B------:R-:W-:Y:S01]  /*0ff0*/  @P0 IMAD.MOV.U32 R5, RZ, RZ, RZ ;  /* 0x000000ffff050224 */ /* 0x000fe200078e00ff */
[----:B------:R-:W-:Y:S01]  /*1000*/  @!P0 MOV R5, 0xffffffc0 ;  /* 0xffffffc000058802 */ /* 0x000fe20000000f00 */
[----:B------:R-:W-:Y:S01]  /*1010*/  @!P0 FFMA R3, R3, 1.84467440737095516160e+19, RZ ;  /* 0x5f80000003038823 */ /* 0x000fe200000000ff */
[----:B------:R-:W-:-:S03]  /*1020*/  @!P1 FFMA R4, R0, 1.84467440737095516160e+19, RZ ;  /* 0x5f80000000049823 */ /* 0x000fc600000000ff */
[----:B------:R-:W-:-:S07]  /*1030*/  @!P1 VIADD R5, R5, 0x40 ;  /* 0x0000004005059836 */ /* 0x000fce0000000000 */
.L_x_35:
[----:B------:R-:W-:Y:S01]  /*1040*/  LEA R7, R13, 0xc0800000, 0x17 ;  /* 0xc08000000d077811 */ /* 0x000fe200078eb8ff */
[----:B------:R-:W-:Y:S03]  /*1050*/  BSSY.RECONVERGENT B2, `(.L_x_40) ;  /* 0x0000036000027945 */ /* 0x000fe60003800200 */
[----:B------:R-:W-:Y:S01]  /*1060*/  IADD3 R7, PT, PT, -R7, R4, RZ ;  /* 0x0000000407077210 */ /* 0x000fe20007ffe1ff */
[----:B------:R-:W-:-:S03]  /*1070*/  VIADD R4, R10, 0xffffff81 ;  /* 0xffffff810a047836 */ /* 0x000fc60000000000 */
[----:B------:R-:W0:Y:S01]  /*1080*/  MUFU.RCP R8, R7 ;  /* 0x0000000700087308 */ /* 0x000e220000001000 */
[----:B------:R-:W-:Y:S01]  /*1090*/  FADD.FTZ R9, -R7, -RZ ;  /* 0x800000ff07097221 */ /* 0x000fe20000010100 */
[C---:B------:R-:W-:Y:S01]  /*10a0*/  IMAD R0, R4.reuse, -0x800000, R3 ;  /* 0xff80000004007824 */ /* 0x040fe200078e0203 */
[----:B------:R-:W-:-:S04]  /*10b0*/  IADD3 R4, PT, PT, R4, 0x7f, -R13 ;  /* 0x0000007f04047810 */ /* 0x000fc80007ffe80d */
[----:B------:R-:W-:Y:S01]  /*10c0*/  IADD3 R4, PT, PT, R4, R5, RZ ;  /* 0x0000000504047210 */ /* 0x000fe20007ffe0ff */
[----:B0-----:R-:W-:-:S04]  /*10d0*/  FFMA R11, R8, R9, 1 ;  /* 0x3f800000080b7423 */ /* 0x001fc80000000009 */
[----:B------:R-:W-:-:S04]  /*10e0*/  FFMA R10, R8, R11, R8 ;  /* 0x0000000b080a7223 */ /* 0x000fc80000000008 */
[----:B------:R-:W-:-:S04]  /*10f0*/  FFMA R3, R0, R10, RZ ;  /* 0x0000000a00037223 */ /* 0x000fc800000000ff */
[----:B------:R-:W-:-:S04]  /*1100*/  FFMA R8, R9, R3, R0 ;  /* 0x0000000309087223 */ /* 0x000fc80000000000 */
[----:B------:R-:W-:-:S04]  /*1110*/  FFMA R11, R10, R8, R3 ;  /* 0x000000080a0b7223 */ /* 0x000fc80000000003 */
[----:B------:R-:W-:-:S04]  /*1120*/  FFMA R8, R9, R11, R0 ;  /* 0x0000000b09087223 */ /* 0x000fc80000000000 */
[----:B------:R-:W-:-:S05]  /*1130*/  FFMA R0, R10, R8, R11 ;  /* 0x000000080a007223 */ /* 0x000fca000000000b */
[----:B------:R-:W-:-:S04]  /*1140*/  SHF.R.U32.HI R3, RZ, 0x17, R0 ;  /* 0x00000017ff037819 */ /* 0x000fc80000011600 */
[----:B------:R-:W-:-:S05]  /*1150*/  LOP3.LUT R3, R3, 0xff, RZ, 0xc0, !PT ;  /* 0x000000ff03037812 */ /* 0x000fca00078ec0ff */
[----:B------:R-:W-:-:S05]  /*1160*/  IMAD.IADD R7, R3, 0x1, R4 ;  /* 0x0000000103077824 */ /* 0x000fca00078e0204 */
[----:B------:R-:W-:-:S04]  /*1170*/  IADD3 R3, PT, PT, R7, -0x1, RZ ;  /* 0xffffffff07037810 */ /* 0x000fc80007ffe0ff */
[----:B------:R-:W-:-:S13]  /*1180*/  ISETP.GE.U32.AND P0, PT, R3, 0xfe, PT ;  /* 0x000000fe0300780c */ /* 0x000fda0003f06070 */
[----:B------:R-:W-:Y:S05]  /*1190*/  @!P0 BRA `(.L_x_41) ;  /* 0x0000000000808947 */ /* 0x000fea0003800000 */
[----:B------:R-:W-:-:S13]  /*11a0*/  ISETP.GT.AND P0, PT, R7, 0xfe, PT ;  /* 0x000000fe0700780c */ /* 0x000fda0003f04270 */
[----:B------:R-:W-:Y:S05]  /*11b0*/  @P0 BRA `(.L_x_42) ;  /* 0x00000000006c0947 */ /* 0x000fea0003800000 */
[----:B------:R-:W-:-:S13]  /*11c0*/  ISETP.GE.AND P0, PT, R7, 0x1, PT ;  /* 0x000000010700780c */ /* 0x000fda0003f06270 */
[----:B------:R-:W-:Y:S05]  /*11d0*/  @P0 BRA `(.L_x_43) ;  /* 0x0000000000740947 */ /* 0x000fea0003800000 */
[----:B------:R-:W-:Y:S02]  /*11e0*/  ISETP.GE.AND P0, PT, R7, -0x18, PT ;  /* 0xffffffe80700780c */ /* 0x000fe40003f06270 */
[----:B------:R-:W-:-:S11]  /*11f0*/  LOP3.LUT R0, R0, 0x80000000, RZ, 0xc0, !PT ;  /* 0x8000000000007812 */ /* 0x000fd600078ec0ff */
[----:B------:R-:W-:Y:S05]  /*1200*/  @!P0 BRA `(.L_x_43) ;  /* 0x0000000000688947 */ /* 0x000fea0003800000 */
[CCC-:B------:R-:W-:Y:S01]  /*1210*/  FFMA.RZ R3, R10.reuse, R8.reuse, R11.reuse ;  /* 0x000000080a037223 */ /* 0x1c0fe2000000c00b */
[CCC-:B------:R-:W-:Y:S01]  /*1220*/  FFMA.RM R4, R10.reuse, R8.reuse, R11.reuse ;  /* 0x000000080a047223 */ /* 0x1c0fe2000000400b */
[C---:B------:R-:W-:Y:S02]  /*1230*/  ISETP.NE.AND P3, PT, R7.reuse, RZ, PT ;  /* 0x000000ff0700720c */ /* 0x040fe40003f65270 */
[----:B------:R-:W-:Y:S02]  /*1240*/  ISETP.NE.AND P1, PT, R7, RZ, PT ;  /* 0x000000ff0700720c */ /* 0x000fe40003f25270 */
[----:B------:R-:W-:Y:S01]  /*1250*/  LOP3.LUT R5, R3, 0x7fffff, RZ, 0xc0, !PT ;  /* 0x007fffff03057812 */ /* 0x000fe200078ec0ff */
[----:B------:R-:W-:Y:S01]  /*1260*/  FFMA.RP R3, R10, R8, R11 ;  /* 0x000000080a037223 */ /* 0x000fe2000000800b */
[C---:B------:R-:W-:Y:S01]  /*1270*/  VIADD R8, R7.reuse, 0x20 ;  /* 0x0000002007087836 */ /* 0x040fe20000000000 */
[----:B------:R-:W-:Y:S02]  /*1280*/  IADD3 R7, PT, PT, -R7, RZ, RZ ;  /* 0x000000ff07077210 */ /* 0x000fe40007ffe1ff */
[----:B------:R-:W-:-:S02]  /*1290*/  LOP3.LUT R5, R5, 0x800000, RZ, 0xfc, !PT ;  /* 0x0080000005057812 */ /* 0x000fc400078efcff */
[----:B------:R-:W-:Y:S02]  /*12a0*/  FSETP.NEU.FTZ.AND P0, PT, R3, R4, PT ;  /* 0x000000040300720b */ /* 0x000fe40003f1d000 */
[----:B------:R-:W-:Y:S02]  /*12b0*/  SHF.L.U32 R8, R5, R8, RZ ;  /* 0x0000000805087219 */ /* 0x000fe400000006ff */
[----:B------:R-:W-:Y:S02]  /*12c0*/  SEL R4, R7, RZ, P3 ;  /* 0x000000ff07047207 */ /* 0x000fe40001800000 */
[----:B------:R-:W-:Y:S02]  /*12d0*/  ISETP.NE.AND P1, PT, R8, RZ, P1 ;  /* 0x000000ff0800720c */ /* 0x000fe40000f25270 */
[----:B------:R-:W-:Y:S02]  /*12e0*/  SHF.R.U32.HI R4, RZ, R4, R5 ;  /* 0x00000004ff047219 */ /* 0x000fe40000011605 */
[----:B------:R-:W-:-:S02]  /*12f0*/  PLOP3.LUT P0, PT, P0, P1, PT, 0xf8, 0x8f ;  /* 0x00000000008f781c */ /* 0x000fc40000703f70 */
[----:B------:R-:W-:Y:S02]  /*1300*/  SHF.R.U32.HI R8, RZ, 0x1, R4 ;  /* 0x00000001ff087819 */ /* 0x000fe40000011604 */
[----:B------:R-:W-:-:S04]  /*1310*/  SEL R3, RZ, 0x1, !P0 ;  /* 0x00000001ff037807 */ /* 0x000fc80004000000 */
[----:B------:R-:W-:-:S04]  /*1320*/  LOP3.LUT R3, R3, 0x1, R8, 0xf8, !PT ;  /* 0x0000000103037812 */ /* 0x000fc800078ef808 */
[----:B------:R-:W-:-:S05]  /*1330*/  LOP3.LUT R3, R3, R4, RZ, 0xc0, !PT ;  /* 0x0000000403037212 */ /* 0x000fca00078ec0ff */
[----:B------:R-:W-:-:S05]  /*1340*/  IMAD.IADD R3, R8, 0x1, R3 ;  /* 0x0000000108037824 */ /* 0x000fca00078e0203 */
[----:B------:R-:W-:Y:S01]  /*1350*/  LOP3.LUT R0, R3, R0, RZ, 0xfc, !PT ;  /* 0x0000000003007212 */ /* 0x000fe200078efcff */
[----:B------:R-:W-:Y:S06]  /*1360*/  BRA `(.L_x_43) ;  /* 0x0000000000107947 */ /* 0x000fec0003800000 */
.L_x_42:
[----:B------:R-:W-:-:S04]  /*1370*/  LOP3.LUT R0, R0, 0x80000000, RZ, 0xc0, !PT ;  /* 0x8000000000007812 */ /* 0x000fc800078ec0ff */
[----:B------:R-:W-:Y:S01]  /*1380*/  LOP3.LUT R0, R0, 0x7f800000, RZ, 0xfc, !PT ;  /* 0x7f80000000007812 */ /* 0x000fe200078efcff */
[----:B------:R-:W-:Y:S06]  /*1390*/  BRA `(.L_x_43) ;  /* 0x0000000000047947 */ /* 0x000fec0003800000 */
.L_x_41:
[----:B------:R-:W-:-:S07]  /*13a0*/  LEA R0, R4, R0, 0x17 ;  /* 0x0000000004007211 */ /* 0x000fce00078eb8ff */
.L_x_43:
[----:B------:R-:W-:Y:S05]  /*13b0*/  BSYNC.RECONVERGENT B2 ;  /* 0x0000000000027941 */ /* 0x000fea0003800200 */
.L_x_40:
[----:B------:R-:W-:Y:S05]  /*13c0*/  BRA `(.L_x_44) ;  /* 0x0000000000207947 */ /* 0x000fea0003800000 */
.L_x_39:
[----:B------:R-:W-:-:S04]  /*13d0*/  LOP3.LUT R0, R4, 0x80000000, R3, 0x48, !PT ;  /* 0x8000000004007812 */ /* 0x000fc800078e4803 */
[----:B------:R-:W-:Y:S01]  /*13e0*/  LOP3.LUT R0, R0, 0x7f800000, RZ, 0xfc, !PT ;  /* 0x7f80000000007812 */ /* 0x000fe200078efcff */
[----:B------:R-:W-:Y:S06]  /*13f0*/  BRA `(.L_x_44) ;  /* 0x0000000000147947 */ /* 0x000fec0003800000 */
.L_x_38:
[----:B------:R-:W-:Y:S01]  /*1400*/  LOP3.LUT R0, R4, 0x80000000, R3, 0x48, !PT ;  /* 0x8000000004007812 */ /* 0x000fe200078e4803 */
[----:B------:R-:W-:Y:S06]  /*1410*/  BRA `(.L_x_44) ;  /* 0x00000000000c7947 */ /* 0x000fec0003800000 */
.L_x_37:
[----:B------:R-:W0:Y:S01]  /*1420*/  MUFU.RSQ R0, -QNAN ;  /* 0xffc0000000007908 */ /* 0x000e220000001400 */
[----:B------:R-:W-:Y:S05]  /*1430*/  BRA `(.L_x_44) ;  /* 0x0000000000047947 */ /* 0x000fea0003800000 */
.L_x_36:
[----:B------:R-:W-:-:S07]  /*1440*/  FADD.FTZ R0, R3, R0 ;  /* 0x0000000003007221 */ /* 0x000fce0000010000 */
.L_x_44:
[----:B------:R-:W-:Y:S05]  /*1450*/  BSYNC.RECONVERGENT B1 ;  /* 0x0000000000017941 */ /* 0x000fea0003800200 */
.L_x_34:
[----:B------:R-:W-:-:S04]  /*1460*/  HFMA2 R3, -RZ, RZ, 0, 0 ;  /* 0x00000000ff037431 */ /* 0x000fc800000001ff */
[----:B0-----:R-:W-:Y:S05]  /*1470*/  RET.REL.NODEC R2 `(kernel_cosine_similarity) ;  /* 0xffffffe802e07950 */ /* 0x001fea0003c3ffff */
.L_x_45:
        /* <DEDUP_REMOVED lines=16> */
.L_x_80:


//--------------------- .text.kernel_cosine_similarity_normalized --------------------------
	.section	.text.kernel_cosine_similarity_normalized,"ax",@progbits
	.align	128
        .global         kernel_cosine_similarity_normalized
        .type           kernel_cosine_similarity_normalized,@function
        .size           kernel_cosine_similarity_normalized,(.L_x_86 - kernel_cosine_similarity_normalized)
        .other          kernel_cosine_similarity_normalized,@"STO_CUDA_ENTRY STV_DEFAULT"
kernel_cosine_similarity_normalized:
.text.kernel_cosine_similarity_normalized:
        /* <DEDUP_REMOVED lines=8> */
[----:B------:R-:W0:Y:S01]  /*0080*/  LDCU UR6, c[0x0][0x39c] ;  /* 0x00007380ff0677ac */ /* 0x000e220008000800 */
[----:B------:R-:W-:Y:S01]  /*0090*/  HFMA2 R14, -RZ, RZ, 0, 0 ;  /* 0x00000000ff0e7431 */ /* 0x000fe200000001ff */
[----:B------:R-:W1:Y:S01]  /*00a0*/  LDCU.64 UR10, c[0x0][0x358] ;  /* 0x00006b00ff0a77ac */ /* 0x000e620008000a00 */
[----:B0-----:R-:W-:-:S09]  /*00b0*/  UISETP.NE.AND UP0, UPT, UR6, URZ, UPT ;  /* 0x000000ff0600728c */ /* 0x001fd2000bf05270 */
[----:B-1----:R-:W-:Y:S05]  /*00c0*/  BRA.U !UP0, `(.L_x_46) ;  /* 0x0000000908887547 */ /* 0x002fea000b800000 */
[----:B------:R-:W-:Y:S02]  /*00d0*/  UISETP.GE.U32.AND UP1, UPT, UR6, 0x10, UPT ;  /* 0x000000100600788c */ /* 0x000fe4000bf26070 */
[----:B------:R-:W-:Y:S01]  /*00e0*/  IMAD R6, R0, UR6, RZ ;  /* 0x0000000600067c24 */ /* 0x000fe2000f8e02ff */
[----:B------:R-:W-:Y:S01]  /*00f0*/  ULOP3.LUT UR7, UR6, 0xf, URZ, 0xc0, !UPT ;  /* 0x0000000f06077892 */ /* 0x000fe2000f8ec0ff */
[----:B------:R-:W-:Y:S02]  /*0100*/  MOV R14, RZ ;  /* 0x000000ff000e7202 */ /* 0x000fe40000000f00 */
[----:B------:R-:W-:Y:S01]  /*0110*/  MOV R7, RZ ;  /* 0x000000ff00077202 */ /* 0x000fe20000000f00 */
[----:B------:R-:W-:Y:S02]  /*0120*/  UISETP.NE.AND UP0, UPT, UR7, URZ, UPT ;  /* 0x000000ff0700728c */ /* 0x000fe4000bf05270 */
[----:B------:R-:W-:Y:S09]  /*0130*/  BRA.U !UP1, `(.L_x_47) ;  /* 0x0000000509107547 */ /* 0x000ff2000b800000 */
[----:B------:R-:W0:Y:S01]  /*0140*/  LDCU.128 UR12, c[0x0][0x380] ;  /* 0x00007000ff0c77ac */ /* 0x000e220008000c00 */
[----:B------:R-:W-:Y:S01]  /*0150*/  MOV R14, RZ ;  /* 0x000000ff000e7202 */ /* 0x000fe20000000f00 */
[----:B------:R-:W-:-:S04]  /*0160*/  ULOP3.LUT UR8, UR6, 0xfffffff0, URZ, 0xc0, !UPT ;  /* 0xfffffff006087892 */ /* 0x000fc8000f8ec0ff */
[----:B------:R-:W-:Y:S02]  /*0170*/  UIADD3 UR9, UPT, UPT, -UR8, URZ, URZ ;  /* 0x000000ff08097290 */ /* 0x000fe4000fffe1ff */
[----:B------:R-:W-:Y:S01]  /*0180*/  MOV R7, UR8 ;  /* 0x0000000800077c02 */ /* 0x000fe20008000f00 */
[----:B0-----:R-:W-:Y:S01]  /*0190*/  UIADD3 UR4, UP1, UPT, UR14, 0x20, URZ ;  /* 0x000000200e047890 */ /* 0x001fe2000ff3e0ff */
[----:B------:R-:W-:-:S03]  /*01a0*/  LEA R2, P0, R6, UR12, 0x2 ;  /* 0x0000000c06027c11 */ /* 0x000fc6000f8010ff */
[----:B------:R-:W-:Y:S01]  /*01b0*/  UIADD3.X UR5, UPT, UPT, URZ, UR15, URZ, UP1, !UPT ;  /* 0x0000000fff057290 */ /* 0x000fe20008ffe4ff */
[----:B------:R-:W-:Y:S02]  /*01c0*/  LEA.HI.X R3, R6, UR13, RZ, 0x2, P0 ;  /* 0x0000000d06037c11 */ /* 0x000fe400080f14ff */
[----:B------:R-:W-:Y:S02]  /*01d0*/  IADD3 R2, P0, PT, R2, 0x20, RZ ;  /* 0x0000002002027810 */ /* 0x000fe40007f1e0ff */
[----:B------:R-:W-:Y:S02]  /*01e0*/  MOV R4, UR4 ;  /* 0x0000000400047c02 */ /* 0x000fe40008000f00 */
[----:B------:R-:W-:Y:S02]  /*01f0*/  IADD3.X R3, PT, PT, RZ, R3, RZ, P0, !PT ;  /* 0x00000003ff037210 */ /* 0x000fe400007fe4ff */
[----:B------:R-:W-:-:S07]  /*0200*/  MOV R5, UR5 ;  /* 0x0000000500057c02 */ /* 0x000fce0008000f00 */
.L_x_48:
[----:B------:R-:W2:Y:S04]  /*0210*/  LDG.E R15, desc[UR10][R2.64+-0x20] ;  /* 0xffffe00a020f7981 */ /* 0x000ea8000c1e1900 */
[----:B------:R-:W2:Y:S04]  /*0220*/  LDG.E R16, desc[UR10][R4.64+-0x20] ;  /* 0xffffe00a04107981 */ /* 0x000ea8000c1e1900 */
[----:B------:R-:W3:Y:S04]  /*0230*/  LDG.E R24, desc[UR10][R2.64+-0x1c] ;  /* 0xffffe40a02187981 */ /* 0x000ee8000c1e1900 */
[----:B------:R-:W3:Y:S04]  /*0240*/  LDG.E R25, desc[UR10][R4.64+-0x1c] ;  /* 0xffffe40a04197981 */ /* 0x000ee8000c1e1900 */
[----:B------:R-:W4:Y:S04]  /*0250*/  LDG.E R19, desc[UR10][R2.64+-0x18] ;  /* 0xffffe80a02137981 */ /* 0x000f28000c1e1900 */
        /* <DEDUP_REMOVED lines=13> */
[----:B------:R-:W2:Y:S04]  /*0330*/  LDG.E R16, desc[UR10][R2.64] ;  /* 0x0000000a02107981 */ /* 0x000ea8000c1e1900 */
[----:B------:R-:W2:Y:S01]  /*0340*/  LDG.E R14, desc[UR10][R2.64+0x4] ;  /* 0x0000040a020e7981 */ /* 0x000ea2000c1e1900 */
[----:B---3--:R-:W-:-:S03]  /*0350*/  FFMA R24, R24, R25, R15 ;  /* 0x0000001918187223 */ /* 0x008fc6000000000f */
[----:B------:R-:W3:Y:S01]  /*0360*/  LDG.E R15, desc[UR10][R4.64+0x4] ;  /* 0x0000040a040f7981 */ /* 0x000ee2000c1e1900 */
[----:B----4-:R-:W-:-:S03]  /*0370*/  FFMA R25, R19, R18, R24 ;  /* 0x0000001213197223 */ /* 0x010fc60000000018 */
[----:B------:R-:W4:Y:S04]  /*0380*/  LDG.E R18, desc[UR10][R2.64+0x8] ;  /* 0x0000080a02127981 */ /* 0x000f28000c1e1900 */
[----:B------:R-:W4:Y:S01]  /*0390*/  LDG.E R19, desc[UR10][R4.64+0x8] ;  /* 0x0000080a04137981 */ /* 0x000f22000c1e1900 */
[----:B-----5:R-:W-:-:S03]  /*03a0*/  FFMA R25, R20, R21, R25 ;  /* 0x0000001514197223 */ /* 0x020fc60000000019 */
[----:B------:R-:W5:Y:S04]  /*03b0*/  LDG.E R20, desc[UR10][R2.64+0xc] ;  /* 0x00000c0a02147981 */ /* 0x000f68000c1e1900 */
[----:B------:R-:W5:Y:S01]  /*03c0*/  LDG.E R21, desc[UR10][R4.64+0xc] ;  /* 0x00000c0a04157981 */ /* 0x000f62000c1e1900 */
[----:B------:R-:W-:-:S03]  /*03d0*/  FFMA R25, R22, R23, R25 ;  /* 0x0000001716197223 */ /* 0x000fc60000000019 */
[----:B------:R-:W5:Y:S04]  /*03e0*/  LDG.E R22, desc[UR10][R2.64+0x10] ;  /* 0x0000100a02167981 */ /* 0x000f68000c1e1900 */
[----:B------:R-:W5:Y:S01]  /*03f0*/  LDG.E R23, desc[UR10][R4.64+0x10] ;  /* 0x0000100a04177981 */ /* 0x000f62000c1e1900 */
[----:B------:R-:W-:-:S03]  /*0400*/  FFMA R26, R12, R13, R25 ;  /* 0x0000000d0c1a7223 */ /* 0x000fc60000000019 */
[----:B------:R-:W5:Y:S04]  /*0410*/  LDG.E R24, desc[UR10][R2.64+0x14] ;  /* 0x0000140a02187981 */ /* 0x000f68000c1e1900 */
[----:B------:R-:W5:Y:S04]  /*0420*/  LDG.E R25, desc[UR10][R4.64+0x14] ;  /* 0x0000140a04197981 */ /* 0x000f68000c1e1900 */
[----:B------:R-:W5:Y:S01]  /*0430*/  LDG.E R13, desc[UR10][R2.64+0x18] ;  /* 0x0000180a020d7981 */ /* 0x000f62000c1e1900 */
[----:B------:R-:W-:-:S03]  /*0440*/  FFMA R27, R11, R8, R26 ;  /* 0x000000080b1b7223 */ /* 0x000fc6000000001a */
[----:B------:R-:W5:Y:S04]  /*0450*/  LDG.E R12, desc[UR10][R4.64+0x18] ;  /* 0x0000180a040c7981 */ /* 0x000f68000c1e1900 */
[----:B------:R0:W5:Y:S04]  /*0460*/  LDG.E R8, desc[UR10][R2.64+0x1c] ;  /* 0x00001c0a02087981 */ /* 0x000168000c1e1900 */
[----:B------:R1:W5:Y:S01]  /*0470*/  LDG.E R11, desc[UR10][R4.64+0x1c] ;  /* 0x00001c0a040b7981 */ /* 0x000362000c1e1900 */
[----:B------:R-:W-:Y:S01]  /*0480*/  FFMA R9, R10, R9, R27 ;  /* 0x000000090a097223 */ /* 0x000fe2000000001b */
[----:B------:R-:W-:-:S04]  /*0490*/  UIADD3 UR9, UPT, UPT, UR9, 0x10, URZ ;  /* 0x0000001009097890 */ /* 0x000fc8000fffe0ff */
[----:B------:R-:W-:Y:S01]  /*04a0*/  UISETP.NE.AND UP1, UPT, UR9, URZ, UPT ;  /* 0x000000ff0900728c */ /* 0x000fe2000bf25270 */
[----:B0-----:R-:W-:Y:S02]  /*04b0*/  IADD3 R2, P0, PT, R2, 0x40, RZ ;  /* 0x0000004002027810 */ /* 0x001fe40007f1e0ff */
[----:B-1----:R-:W-:Y:S02]  /*04c0*/  IADD3 R4, P1, PT, R4, 0x40, RZ ;  /* 0x0000004004047810 */ /* 0x002fe40007f3e0ff */
[----:B------:R-:W-:Y:S02]  /*04d0*/  IADD3.X R3, PT, PT, RZ, R3, RZ, P0, !PT ;  /* 0x00000003ff037210 */ /* 0x000fe400007fe4ff */
[----:B------:R-:W-:Y:S01]  /*04e0*/  IADD3.X R5, PT, PT, RZ, R5, RZ, P1, !PT ;  /* 0x00000005ff057210 */ /* 0x000fe20000ffe4ff */
[----:B--2---:R-:W-:-:S04]  /*04f0*/  FFMA R9, R16, R17, R9 ;  /* 0x0000001110097223 */ /* 0x004fc80000000009 */
[----:B---3--:R-:W-:-:S04]  /*0500*/  FFMA R9, R14, R15, R9 ;  /* 0x0000000f0e097223 */ /* 0x008fc80000000009 */
[----:B----4-:R-:W-:-:S04]  /*0510*/  FFMA R9, R18, R19, R9 ;  /* 0x0000001312097223 */ /* 0x010fc80000000009 */
[----:B-----5:R-:W-:-:S04]  /*0520*/  FFMA R9, R20, R21, R9 ;  /* 0x0000001514097223 */ /* 0x020fc80000000009 */
[----:B------:R-:W-:-:S04]  /*0530*/  FFMA R9, R22, R23, R9 ;  /* 0x0000001716097223 */ /* 0x000fc80000000009 */
[----:B------:R-:W-:-:S04]  /*0540*/  FFMA R24, R24, R25, R9 ;  /* 0x0000001918187223 */ /* 0x000fc80000000009 */
[----:B------:R-:W-:-:S04]  /*0550*/  FFMA R13, R13, R12, R24 ;  /* 0x0000000c0d0d7223 */ /* 0x000fc80000000018 */
[----:B------:R-:W-:Y:S01]  /*0560*/  FFMA R14, R8, R11, R13 ;  /* 0x0000000b080e7223 */ /* 0x000fe2000000000d */
[----:B------:R-:W-:Y:S06]  /*0570*/  BRA.U UP1, `(.L_x_48) ;  /* 0xfffffffd01247547 */ /* 0x000fec000b83ffff */
.L_x_47:
[----:B------:R-:W-:Y:S05]  /*0580*/  BRA.U !UP0, `(.L_x_46) ;  /* 0x0000000508587547 */ /* 0x000fea000b800000 */
[----:B------:R-:W-:Y:S02]  /*0590*/  UISETP.GE.U32.AND UP0, UPT, UR7, 0x8, UPT ;  /* 0x000000080700788c */ /* 0x000fe4000bf06070 */
[----:B------:R-:W-:-:S04]  /*05a0*/  ULOP3.LUT UR5, UR6, 0x7, URZ, 0xc0, !UPT ;  /* 0x0000000706057892 */ /* 0x000fc8000f8ec0ff */
[----:B------:R-:W-:-:S03]  /*05b0*/  UISETP.NE.AND UP1, UPT, UR5, URZ, UPT ;  /* 0x000000ff0500728c */ /* 0x000fc6000bf25270 */
[----:B------:R-:W-:Y:S08]  /*05c0*/  BRA.U !UP0, `(.L_x_49) ;  /* 0x0000000108807547 */ /* 0x000ff0000b800000 */
[----:B------:R-:W0:Y:S01]  /*05d0*/  LDC.64 R4, c[0x0][0x388] ;  /* 0x0000e200ff047b82 */ /* 0x000e220000000a00 */
[----:B------:R-:W1:Y:S01]  /*05e0*/  LDCU.64 UR8, c[0x0][0x380] ;  /* 0x00007000ff0877ac */ /* 0x000e620008000a00 */
[----:B------:R-:W-:-:S05]  /*05f0*/  IADD3 R3, P0, PT, R6, R7, RZ ;  /* 0x0000000706037210 */ /* 0x000fca0007f1e0ff */
[----:B------:R-:W-:Y:S01]  /*0600*/  IMAD.X R8, RZ, RZ, RZ, P0 ;  /* 0x000000ffff087224 */ /* 0x000fe200000e06ff */
[----:B-1----:R-:W-:-:S04]  /*0610*/  LEA R2, P0, R3, UR8, 0x2 ;  /* 0x0000000803027c11 */ /* 0x002fc8000f8010ff */
[----:B------:R-:W-:Y:S01]  /*0620*/  LEA.HI.X R3, R3, UR9, R8, 0x2, P0 ;  /* 0x0000000903037c11 */ /* 0x000fe200080f1408 */
[----:B0-----:R-:W-:-:S04]  /*0630*/  IMAD.WIDE.U32 R4, R7, 0x4, R4 ;  /* 0x0000000407047825 */ /* 0x001fc800078e0004 */
        /* <DEDUP_REMOVED lines=16> */
[----:B------:R-:W-:Y:S01]  /*0740*/  IADD3 R7, PT, PT, R7, 0x8, RZ ;  /* 0x0000000807077810 */ /* 0x000fe20007ffe0ff */
[----:B--2---:R-:W-:-:S04]  /*0750*/  FFMA R10, R11, R10, R14 ;  /* 0x0000000a0b0a7223 */ /* 0x004fc8000000000e */
[----:B---3--:R-:W-:-:S04]  /*0760*/  FFMA R10, R13, R12, R10 ;  /* 0x0000000c0d0a7223 */ /* 0x008fc8000000000a */
[----:B----4-:R-:W-:-:S04]  /*0770*/  FFMA R10, R15, R16, R10 ;  /* 0x000000100f0a7223 */ /* 0x010fc8000000000a */
[----:B-----5:R-:W-:-:S04]  /*0780*/  FFMA R10, R17, R18, R10 ;  /* 0x00000012110a7223 */ /* 0x020fc8000000000a */
[----:B------:R-:W-:-:S04]  /*0790*/  FFMA R10, R19, R20, R10 ;  /* 0x00000014130a7223 */ /* 0x000fc8000000000a */
[----:B------:R-:W-:-:S04]  /*07a0*/  FFMA R21, R21, R22, R10 ;  /* 0x0000001615157223 */ /* 0x000fc8000000000a */
[----:B------:R-:W-:-:S04]  /*07b0*/  FFMA R8, R8, R9, R21 ;  /* 0x0000000908087223 */ /* 0x000fc80000000015 */
[----:B------:R-:W-:-:S07]  /*07c0*/  FFMA R14, R23, R24, R8 ;  /* 0x00000018170e7223 */ /* 0x000fce0000000008 */
.L_x_49:
[----:B------:R-:W-:Y:S05]  /*07d0*/  BRA.U !UP1, `(.L_x_46) ;  /* 0x0000000109c47547 */ /* 0x000fea000b800000 */
[----:B------:R-:W-:Y:S02]  /*07e0*/  UISETP.GE.U32.AND UP0, UPT, UR5, 0x4, UPT ;  /* 0x000000040500788c */ /* 0x000fe4000bf06070 */
[----:B------:R-:W-:-:S04]  /*07f0*/  ULOP3.LUT UR4, UR6, 0x3, URZ, 0xc0, !UPT ;  /* 0x0000000306047892 */ /* 0x000fc8000f8ec0ff */
[----:B------:R-:W-:-:S03]  /*0800*/  UISETP.NE.AND UP1, UPT, UR4, URZ, UPT ;  /* 0x000000ff0400728c */ /* 0x000fc6000bf25270 */
[----:B------:R-:W-:Y:S08]  /*0810*/  BRA.U !UP0, `(.L_x_50) ;  /* 0x0000000108507547 */ /* 0x000ff0000b800000 */
        /* <DEDUP_REMOVED lines=14> */
[----:B------:R-:W5:Y:S01]  /*0900*/  LDG.E R16, desc[UR10][R4.64+0xc] ;  /* 0x00000c0a04107981 */ /* 0x000f62000c1e1900 */
[----:B------:R-:W-:Y:S01]  /*0910*/  IADD3 R7, PT, PT, R7, 0x4, RZ ;  /* 0x0000000407077810 */ /* 0x000fe20007ffe0ff */
[----:B--2---:R-:W-:-:S04]  /*0920*/  FFMA R8, R9, R8, R14 ;  /* 0x0000000809087223 */ /* 0x004fc8000000000e */
[----:B---3--:R-:W-:-:S04]  /*0930*/  FFMA R8, R11, R10, R8 ;  /* 0x0000000a0b087223 */ /* 0x008fc80000000008 */
[----:B----4-:R-:W-:-:S04]  /*0940*/  FFMA R8, R13, R12, R8 ;  /* 0x0000000c0d087223 */ /* 0x010fc80000000008 */
[----:B-----5:R-:W-:-:S07]  /*0950*/  FFMA R14, R15, R16, R8 ;  /* 0x000000100f0e7223 */ /* 0x020fce0000000008 */
.L_x_50:
[----:B------:R-:W-:Y:S05]  /*0960*/  BRA.U !UP1, `(.L_x_46) ;  /* 0x0000000109607547 */ /* 0x000fea000b800000 */
[----:B------:R-:W0:Y:S01]  /*0970*/  LDC.64 R2, c[0x0][0x388] ;  /* 0x0000e200ff027b82 */ /* 0x000e220000000a00 */
[----:B------:R-:W1:Y:S01]  /*0980*/  LDCU.64 UR6, c[0x0][0x380] ;  /* 0x00007000ff0677ac */ /* 0x000e620008000a00 */
[----:B------:R-:W-:Y:S01]  /*0990*/  IADD3 R4, P0, PT, R6, R7, RZ ;  /* 0x0000000706047210 */ /* 0x000fe20007f1e0ff */
[----:B------:R-:W-:Y:S01]  /*09a0*/  UIADD3 UR4, UPT, UPT, -UR4, URZ, URZ ;  /* 0x000000ff04047290 */ /* 0x000fe2000fffe1ff */
[----:B0-----:R-:W-:Y:S02]  /*09b0*/  IMAD.WIDE.U32 R2, R7, 0x4, R2 ;  /* 0x0000000407027825 */ /* 0x001fe400078e0002 */
[----:B------:R-:W-:Y:S02]  /*09c0*/  IADD3.X R7, PT, PT, RZ, RZ, RZ, P0, !PT ;  /* 0x000000ffff077210 */ /* 0x000fe400007fe4ff */
[----:B-1----:R-:W-:Y:S01]  /*09d0*/  LEA R6, P0, R4, UR6, 0x2 ;  /* 0x0000000604067c11 */ /* 0x002fe2000f8010ff */
[----:B------:R-:W-:Y:S01]  /*09e0*/  IMAD.MOV.U32 R9, RZ, RZ, R3 ;  /* 0x000000ffff097224 */ /* 0x000fe200078e0003 */
[----:B------:R-:W-:-:S02]  /*09f0*/  MOV R8, R2 ;  /* 0x0000000200087202 */ /* 0x000fc40000000f00 */
[----:B------:R-:W-:-:S09]  /*0a00*/  LEA.HI.X R7, R4, UR7, R7, 0x2, P0 ;  /* 0x0000000704077c11 */ /* 0x000fd200080f1407 */
.L_x_51:
[----:B------:R-:W-:Y:S02]  /*0a10*/  MOV R3, R7 ;  /* 0x0000000700037202 */ /* 0x000fe40000000f00 */
[----:B------:R-:W-:Y:S02]  /*0a20*/  MOV R4, R8 ;  /* 0x0000000800047202 */ /* 0x000fe40000000f00 */
[----:B------:R-:W-:Y:S02]  /*0a30*/  MOV R2, R6 ;  /* 0x0000000600027202 */ /* 0x000fe40000000f00 */
[----:B------:R-:W-:-:S03]  /*0a40*/  MOV R5, R9 ;  /* 0x0000000900057202 */ /* 0x000fc60000000f00 */
[----:B------:R-:W2:Y:S04]  /*0a50*/  LDG.E R3, desc[UR10][R2.64] ;  /* 0x0000000a02037981 */ /* 0x000ea8000c1e1900 */
[----:B------:R-:W2:Y:S01]  /*0a60*/  LDG.E R4, desc[UR10][R4.64] ;  /* 0x0000000a04047981 */ /* 0x000ea2000c1e1900 */
[----:B------:R-:W-:Y:S01]  /*0a70*/  UIADD3 UR4, UPT, UPT, UR4, 0x1, URZ ;  /* 0x0000000104047890 */ /* 0x000fe2000fffe0ff */
[----:B------:R-:W-:Y:S02]  /*0a80*/  IADD3 R8, P0, PT, R8, 0x4, RZ ;  /* 0x0000000408087810 */ /* 0x000fe40007f1e0ff */
[----:B------:R-:W-:Y:S01]  /*0a90*/  IADD3 R6, P1, PT, R6, 0x4, RZ ;  /* 0x0000000406067810 */ /* 0x000fe20007f3e0ff */
[----:B------:R-:W-:Y:S01]  /*0aa0*/  UISETP.NE.AND UP0, UPT, UR4, URZ, UPT ;  /* 0x000000ff0400728c */ /* 0x000fe2000bf05270 */
[----:B------:R-:W-:-:S02]  /*0ab0*/  IADD3.X R9, PT, PT, RZ, R9, RZ, P0, !PT ;  /* 0x00000009ff097210 */ /* 0x000fc400007fe4ff */
[----:B------:R-:W-:Y:S01]  /*0ac0*/  IADD3.X R7, PT, PT, RZ, R7, RZ, P1, !PT ;  /* 0x00000007ff077210 */ /* 0x000fe20000ffe4ff */
[----:B--2---:R-:W-:-:S05]  /*0ad0*/  FFMA R14, R3, R4, R14 ;  /* 0x00000004030e7223 */ /* 0x004fca000000000e */
[----:B------:R-:W-:Y:S05]  /*0ae0*/  BRA.U UP0, `(.L_x_51) ;  /* 0xfffffffd00c87547 */ /* 0x000fea000b83ffff */
.L_x_46:
[----:B------:R-:W0:Y:S02]  /*0af0*/  LDC.64 R2, c[0x0][0x390] ;  /* 0x0000e400ff027b82 */ /* 0x000e240000000a00 */
[----:B0-----:R-:W-:-:S05]  /*0b00*/  IMAD.WIDE.U32 R2, R0, 0x4, R2 ;  /* 0x0000000400027825 */ /* 0x001fca00078e0002 */
[----:B------:R-:W-:Y:S01]  /*0b10*/  STG.E desc[UR10][R2.64], R14 ;  /* 0x0000000e02007986 */ /* 0x000fe2000c10190a */
[----:B------:R-:W-:Y:S05]  /*0b20*/  EXIT ;  /* 0x000000000000794d */ /* 0x000fea0003800000 */
.L_x_52:
        /* <DEDUP_REMOVED lines=13> */
.L_x_86:


//--------------------- .text.kernel_normalize_vectors --------------------------
	.section	.text.kernel_normalize_vectors,"ax",@progbits
	.align	128
        .global         kernel_normalize_vectors
        .type           kernel_normalize_vectors,@function
        .size           kernel_normalize_vectors,(.L_x_81 - kernel_normalize_vectors)
        .other          kernel_normalize_vectors,@"STO_CUDA_ENTRY STV_DEFAULT"
kernel_normalize_vectors:
.text.kernel_normalize_vectors:
[----:B------:R-:W-:Y:S01]  /*0000*/  LDC R1, c[0x0][0x37c] ;  /* 0x0000df00ff017b82 */ /* 0x000fe20000000800 */
[----:B------:R-:W0:Y:S01]  /*0010*/  S2R R2, SR_CTAID.X ;  /* 0x0000000000027919 */ /* 0x000e220000002500 */
[----:B------:R-:W0:Y:S02]  /*0020*/  LDCU UR4, c[0x0][0x390] ;  /* 0x00007200ff0477ac */ /* 0x000e240008000800 */
[----:B0-----:R-:W-:-:S13]  /*0030*/  ISETP.GE.U32.AND P0, PT, R2, UR4, PT ;  /* 0x0000000402007c0c */ /* 0x001fda000bf06070 */
[----:B------:R-:W-:Y:S05]  /*0040*/  @P0 EXIT ;  /* 0x000000000000094d */ /* 0x000fea0003800000 */
[----:B------:R-:W0:Y:S01]  /*0050*/  S2R R9, SR_TID.X ;  /* 0x0000000000097919 */ /* 0x000e220000002100 */
[----:B------:R-:W0:Y:S02]  /*0060*/  LDCU UR4, c[0x0][0x394] ;  /* 0x00007280ff0477ac */ /* 0x000e240008000800 */
[----:B0-----:R-:W-:-:S13]  /*0070*/  ISETP.GE.U32.AND P0, PT, R9, UR4, PT ;  /* 0x0000000409007c0c */ /* 0x001fda000bf06070 */
[----:B------:R-:W-:Y:S05]  /*0080*/  @P0 EXIT ;  /* 0x000000000000094d */ /* 0x000fea0003800000 */
[----:B------:R-:W0:Y:S01]  /*0090*/  LDC.64 R6, c[0x0][0x388] ;  /* 0x0000e200ff067b82 */ /* 0x000e220000000a00 */
[----:B------:R-:W1:Y:S07]  /*00a0*/  LDCU.64 UR4, c[0x0][0x358] ;  /* 0x00006b00ff0477ac */ /* 0x000e6e0008000a00 */
[----:B------:R-:W2:Y:S01]  /*00b0*/  LDC.64 R4, c[0x0][0x380] ;  /* 0x0000e000ff047b82 */ /* 0x000ea20000000a00 */
[----:B------:R-:W3:Y:S01]  /*00c0*/  LDCU UR6, c[0x0][0x360] ;  /* 0x00006c00ff0677ac */ /* 0x000ee20008000800 */
[----:B------:R-:W4:Y:S01]  /*00d0*/  LDCU UR7, c[0x0][0x394] ;  /* 0x00007280ff0777ac */ /* 0x000f220008000800 */
[----:B0-----:R-:W-:-:S06]  /*00e0*/  IMAD.WIDE.U32 R6, R2, 0x4, R6 ;  /* 0x0000000402067825 */ /* 0x001fcc00078e0006 */
[----:B-1----:R-:W5:Y:S02]  /*00f0*/  LDG.E R6, desc[UR4][R6.64] ;  /* 0x0000000406067981 */ /* 0x002f64000c1e1900 */
[----:B-----5:R-:W-:-:S04]  /*0100*/  FSETP.GEU.AND P0, PT, R6, 1.00000001335143196e-10, PT ;  /* 0x2edbe6ff0600780b */ /* 0x020fc80003f0e000 */
[----:B--234-:R-:W-:-:S09]  /*0110*/  FSEL R3, R6, 1, P0 ;  /* 0x3f80000006037808 */ /* 0x01cfd20000000000 */
.L_x_55:
[----:B0-----:R-:W-:-:S04]  /*0120*/  IMAD R7, R2, UR7, R9 ;  /* 0x0000000702077c24 */ /* 0x001fc8000f8e0209 */
[----:B------:R-:W-:-:S05]  /*0130*/  IMAD.WIDE.U32 R6, R7, 0x4, R4 ;  /* 0x0000000407067825 */ /* 0x000fca00078e0004 */
[----:B------:R-:W2:Y:S01]  /*0140*/  LDG.E R0, desc[UR4][R6.64] ;  /* 0x0000000406007981 */ /* 0x000ea2000c1e1900 */
[----:B------:R-:W0:Y:S01]  /*0150*/  MUFU.RCP R8, R3 ;  /* 0x0000000300087308 */ /* 0x000e220000001000 */
[----:B------:R-:W-:Y:S01]  /*0160*/  VIADD R9, R9, UR6 ;  /* 0x0000000609097c36 */ /* 0x000fe20008000000 */
[----:B------:R-:W-:Y:S04]  /*0170*/  BSSY.RECONVERGENT B0, `(.L_x_53) ;  /* 0x000000c000007945 */ /* 0x000fe80003800200 */
[----:B------:R-:W-:Y:S01]  /*0180*/  ISETP.GE.U32.AND P2, PT, R9, UR7, PT ;  /* 0x0000000709007c0c */ /* 0x000fe2000bf46070 */
[----:B0-----:R-:W-:-:S04]  /*0190*/  FFMA R11, -R3, R8, 1 ;  /* 0x3f800000030b7423 */ /* 0x001fc80000000108 */
[----:B------:R-:W-:Y:S01]  /*01a0*/  FFMA R11, R8, R11, R8 ;  /* 0x0000000b080b7223 */ /* 0x000fe20000000008 */
[----:B--2---:R-:W0:Y:S03]  /*01b0*/  FCHK P0, R0, R3 ;  /* 0x0000000300007302 */ /* 0x004e260000000000 */
[----:B------:R-:W-:-:S04]  /*01c0*/  FFMA R8, R0, R11, RZ ;  /* 0x0000000b00087223 */ /* 0x000fc800000000ff */
[----:B------:R-:W-:-:S04]  /*01d0*/  FFMA R10, -R3, R8, R0 ;  /* 0x00000008030a7223 */ /* 0x000fc80000000100 */
[----:B------:R-:W-:Y:S01]  /*01e0*/  FFMA R11, R11, R10, R8 ;  /* 0x0000000a0b0b7223 */ /* 0x000fe20000000008 */
[----:B0-----:R-:W-:Y:S06]  /*01f0*/  @!P0 BRA `(.L_x_54) ;  /* 0x00000000000c8947 */ /* 0x001fec0003800000 */
[----:B------:R-:W-:-:S07]  /*0200*/  MOV R8, 0x220 ;  /* 0x0000022000087802 */ /* 0x000fce0000000f00 */
[----:B------:R-:W-:Y:S05]  /*0210*/  CALL.REL.NOINC `($__internal_2_$__cuda_sm3x_div_rn_noftz_f32_slowpath) ;  /* 0x0000000000147944 */ /* 0x000fea0003c00000 */
[----:B------:R-:W-:-:S07]  /*0220*/  IMAD.MOV.U32 R11, RZ, RZ, R0 ;  /* 0x000000ffff0b7224 */ /* 0x000fce00078e0000 */
.L_x_54:
[----:B------:R-:W-:Y:S05]  /*0230*/  BSYNC.RECONVERGENT B0 ;  /* 0x0000000000007941 */ /* 0x000fea0003800200 */
.L_x_53:
[----:B------:R0:W-:Y:S01]  /*0240*/  STG.E desc[UR4][R6.64], R11 ;  /* 0x0000000b06007986 */ /* 0x0001e2000c101904 */
[----:B------:R-:W-:Y:S05]  /*0250*/  @!P2 BRA `(.L_x_55) ;  /* 0xfffffffc00b0a947 */ /* 0x000fea000383ffff */
[----:B------:R-:W-:Y:S05]  /*0260*/  EXIT ;  /* 0x000000000000794d */ /* 0x000fea0003800000 */
        .weak           $__internal_2_$__cuda_sm3x_div_rn_noftz_f32_slowpath
        .type           $__internal_2_$__cuda_sm3x_div_rn_noftz_f32_slowpath,@function
        .size           $__internal_2_$__cuda_sm3x_div_rn_noftz_f32_slowpath,(.L_x_81 - $__internal_2_$__cuda_sm3x_div_rn_noftz_f32_slowpath)
$__internal_2_$__cuda_sm3x_div_rn_noftz_f32_slowpath:
[--C-:B------:R-:W-:Y:S01]  /*0270*/  SHF.R.U32.HI R11, RZ, 0x17, R3.reuse ;  /* 0x00000017ff0b7819 */ /* 0x100fe20000011603 */
[----:B------:R-:W-:Y:S01]  /*0280*/  BSSY.RECONVERGENT B1, `(.L_x_56) ;  /* 0x0000064000017945 */ /* 0x000fe20003800200 */
[--C-:B------:R-:W-:Y:S01]  /*0290*/  SHF.R.U32.HI R10, RZ, 0x17, R0.reuse ;  /* 0x00000017ff0a7819 */ /* 0x100fe20000011600 */
[----:B------:R-:W-:Y:S01]  /*02a0*/  IMAD.MOV.U32 R12, RZ, RZ, R0 ;  /* 0x000000ffff0c7224 */ /* 0x000fe200078e0000 */
[----:B------:R-:W-:Y:S01]  /*02b0*/  LOP3.LUT R11, R11, 0xff, RZ, 0xc0, !PT ;  /* 0x000000ff0b0b7812 */ /* 0x000fe200078ec0ff */
[----:B------:R-:W-:Y:S01]  /*02c0*/  IMAD.MOV.U32 R13, RZ, RZ, R3 ;  /* 0x000000ffff0d7224 */ /* 0x000fe200078e0003 */
[----:B------:R-:W-:-:S03]  /*02d0*/  LOP3.LUT R16, R10, 0xff, RZ, 0xc0, !PT ;  /* 0x000000ff0a107812 */ /* 0x000fc600078ec0ff */
[----:B------:R-:W-:Y:S02]  /*02e0*/  VIADD R14, R11, 0xffffffff ;  /* 0xffffffff0b0e7836 */ /* 0x000fe40000000000 */
[----:B------:R-:W-:-:S03]  /*02f0*/  VIADD R15, R16, 0xffffffff ;  /* 0xffffffff100f7836 */ /* 0x000fc60000000000 */
[----:B------:R-:W-:-:S04]  /*0300*/  ISETP.GT.U32.AND P0, PT, R14, 0xfd, PT ;  /* 0x000000fd0e00780c */ /* 0x000fc80003f04070 */
[----:B------:R-:W-:-:S13]  /*0310*/  ISETP.GT.U32.OR P0, PT, R15, 0xfd, P0 ;  /* 0x000000fd0f00780c */ /* 0x000fda0000704470 */
[----:B------:R-:W-:Y:S01]  /*0320*/  @!P0 IMAD.MOV.U32 R10, RZ, RZ, RZ ;  /* 0x000000ffff0a8224 */ /* 0x000fe200078e00ff */
[----:B------:R-:W-:Y:S06]  /*0330*/  @!P0 BRA `(.L_x_57) ;  /* 0x00000000005c8947 */ /* 0x000fec0003800000 */
[----:B------:R-:W-:Y:S02]  /*0340*/  FSETP.GTU.FTZ.AND P1, PT, |R3|, +INF , PT ;  /* 0x7f8000000300780b */ /* 0x000fe40003f3c200 */
[----:B------:R-:W-:-:S04]  /*0350*/  FSETP.GTU.FTZ.AND P0, PT, |R0|, +INF , PT ;  /* 0x7f8000000000780b */ /* 0x000fc80003f1c200 */
        /* <DEDUP_REMOVED lines=16> */
[----:B------:R-:W-:Y:S02]  /*0460*/  @P0 IMAD.MOV.U32 R10, RZ, RZ, RZ ;  /* 0x000000ffff0a0224 */ /* 0x000fe400078e00ff */
[----:B------:R-:W-:Y:S01]  /*0470*/  @!P0 FFMA R12, R0, 1.84467440737095516160e+19, RZ ;  /* 0x5f800000000c8823 */ /* 0x000fe200000000ff */
[----:B------:R-:W-:Y:S02]  /*0480*/  @!P0 IMAD.MOV.U32 R10, RZ, RZ, -0x40 ;  /* 0xffffffc0ff0a8424 */ /* 0x000fe400078e00ff */
[----:B------:R-:W-:Y:S02]  /*0490*/  @!P1 FFMA R13, R3, 1.84467440737095516160e+19, RZ ;  /* 0x5f800000030d9823 */ /* 0x000fe400000000ff */
[----:B------:R-:W-:-:S07]  /*04a0*/  @!P1 VIADD R10, R10, 0x40 ;  /* 0x000000400a0a9836 */ /* 0x000fce0000000000 */
.L_x_57:
[----:B------:R-:W-:Y:S01]  /*04b0*/  LEA R0, R11, 0xc0800000, 0x17 ;  /* 0xc08000000b007811 */ /* 0x000fe200078eb8ff */
[----:B------:R-:W-:Y:S04]  /*04c0*/  BSSY.RECONVERGENT B2, `(.L_x_62) ;  /* 0x0000036000027945 */ /* 0x000fe80003800200 */
[----:B------:R-:W-:Y:S02]  /*04d0*/  IMAD.IADD R14, R13, 0x1, -R0 ;  /* 0x000000010d0e7824 */ /* 0x000fe400078e0a00 */
[----:B------:R-:W-:Y:S02]  /*04e0*/  VIADD R13, R16, 0xffffff81 ;  /* 0xffffff81100d7836 */ /* 0x000fe40000000000 */
[----:B------:R-:W0:Y:S01]  /*04f0*/  MUFU.RCP R15, R14 ;  /* 0x0000000e000f7308 */ /* 0x000e220000001000 */
[----:B------:R-:W-:Y:S01]  /*0500*/  FADD.FTZ R17, -R14, -RZ ;  /* 0x800000ff0e117221 */ /* 0x000fe20000010100 */
[C---:B------:R-:W-:Y:S01]  /*0510*/  IMAD R0, R13.reuse, -0x800000, R12 ;  /* 0xff8000000d007824 */ /* 0x040fe200078e020c */
[----:B------:R-:W-:-:S05]  /*0520*/  IADD3 R13, PT, PT, R13, 0x7f, -R11 ;  /* 0x0000007f0d0d7810 */ /* 0x000fca0007ffe80b */
[----:B------:R-:W-:Y:S02]  /*0530*/  IMAD.IADD R13, R13, 0x1, R10 ;  /* 0x000000010d0d7824 */ /* 0x000fe400078e020a */
        /* <DEDUP_REMOVED lines=9> */
[----:B------:R-:W-:-:S04]  /*05d0*/  IMAD.IADD R14, R11, 0x1, R13 ;  /* 0x000000010b0e7824 */ /* 0x000fc800078e020d */
[----:B------:R-:W-:-:S05]  /*05e0*/  VIADD R10, R14, 0xffffffff ;  /* 0xffffffff0e0a7836 */ /* 0x000fca0000000000 */
        /* <DEDUP_REMOVED lines=10> */
[C---:B------:R-:W-:Y:S02]  /*0690*/  VIADD R13, R14.reuse, 0x20 ;  /* 0x000000200e0d7836 */ /* 0x040fe40000000000 */
[CCC-:B------:R-:W-:Y:S01]  /*06a0*/  FFMA.RM R11, R19.reuse, R17.reuse, R16.reuse ;  /* 0x00000011130b7223 */ /* 0x1c0fe20000004010 */
[----:B------:R-:W-:Y:S02]  /*06b0*/  ISETP.NE.AND P3, PT, R14, RZ, PT ;  /* 0x000000ff0e00720c */ /* 0x000fe40003f65270 */
[----:B------:R-:W-:Y:S01]  /*06c0*/  LOP3.LUT R12, R10, 0x7fffff, RZ, 0xc0, !PT ;  /* 0x007fffff0a0c7812 */ /* 0x000fe200078ec0ff */
[----:B------:R-:W-:Y:S01]  /*06d0*/  FFMA.RP R10, R19, R17, R16 ;  /* 0x00000011130a7223 */ /* 0x000fe20000008010 */
[----:B------:R-:W-:Y:S01]  /*06e0*/  ISETP.NE.AND P1, PT, R14, RZ, PT ;  /* 0x000000ff0e00720c */ /* 0x000fe20003f25270 */
[----:B------:R-:W-:Y:S01]  /*06f0*/  IMAD.MOV R14, RZ, RZ, -R14 ;  /* 0x000000ffff0e7224 */ /* 0x000fe200078e0a0e */
        /* <DEDUP_REMOVED lines=14> */
.L_x_64:
[----:B------:R-:W-:-:S04]  /*07e0*/  LOP3.LUT R0, R0, 0x80000000, RZ, 0xc0, !PT ;  /* 0x8000000000007812 */ /* 0x000fc800078ec0ff */
[----:B------:R-:W-:Y:S01]  /*07f0*/  LOP3.LUT R0, R0, 0x7f800000, RZ, 0xfc, !PT ;  /* 0x7f80000000007812 */ /* 0x000fe200078efcff */
[----:B------:R-:W-:Y:S06]  /*0800*/  BRA `(.L_x_65) ;  /* 0x0000000000047947 */ /* 0x000fec0003800000 */
.L_x_63:
[----:B------:R-:W-:-:S07]  /*0810*/  IMAD R0, R13, 0x800000, R0 ;  /* 0x008000000d007824 */ /* 0x000fce00078e0200 */
.L_x_65:
[----:B------:R-:W-:Y:S05]  /*0820*/  BSYNC.RECONVERGENT B2 ;  /* 0x0000000000027941 */ /* 0x000fea0003800200 */
.L_x_62:
[----:B------:R-:W-:Y:S05]  /*0830*/  BRA `(.L_x_66) ;  /* 0x0000000000207947 */ /* 0x000fea0003800000 */
.L_x_61:
[----:B------:R-:W-:-:S04]  /*0840*/  LOP3.LUT R0, R13, 0x80000000, R12, 0x48, !PT ;  /* 0x800000000d007812 */ /* 0x000fc800078e480c */
[----:B------:R-:W-:Y:S01]  /*0850*/  LOP3.LUT R0, R0, 0x7f800000, RZ, 0xfc, !PT ;  /* 0x7f80000000007812 */ /* 0x000fe200078efcff */
[----:B------:R-:W-:Y:S06]  /*0860*/  BRA `(.L_x_66) ;  /* 0x0000000000147947 */ /* 0x000fec0003800000 */
.L_x_60:
[----:B------:R-:W-:Y:S01]  /*0870*/  LOP3.LUT R0, R13, 0x80000000, R12, 0x48, !PT ;  /* 0x800000000d007812 */ /* 0x000fe200078e480c */
[----:B------:R-:W-:Y:S06]  /*0880*/  BRA `(.L_x_66) ;  /* 0x00000000000c7947 */ /* 0x000fec0003800000 */
.L_x_59:
[----:B------:R-:W0:Y:S01]  /*0890*/  MUFU.RSQ R0, -QNAN ;  /* 0xffc0000000007908 */ /* 0x000e220000001400 */
[----:B------:R-:W-:Y:S05]  /*08a0*/  BRA `(.L_x_66) ;  /* 0x0000000000047947 */ /* 0x000fea0003800000 */
.L_x_58:
[----:B------:R-:W-:-:S07]  /*08b0*/  FADD.FTZ R0, R0, R3 ;  /* 0x0000000300007221 */ /* 0x000fce0000010000 */
.L_x_66:
[----:B------:R-:W-:Y:S05]  /*08c0*/  BSYNC.RECONVERGENT B1 ;  /* 0x0000000000017941 */ /* 0x000fea0003800200 */
.L_x_56:
[----:B------:R-:W-:Y:S02]  /*08d0*/  IMAD.MOV.U32 R10, RZ, RZ, R8 ;  /* 0x000000ffff0a7224 */ /* 0x000fe400078e0008 */
[----:B------:R-:W-:-:S04]  /*08e0*/  IMAD.MOV.U32 R11, RZ, RZ, 0x0 ;  /* 0x00000000ff0b7424 */ /* 0x000fc800078e00ff */
[----:B0-----:R-:W-:Y:S05]  /*08f0*/  RET.REL.NODEC R10 `(kernel_normalize_vectors) ;  /* 0xfffffff40ac07950 */ /* 0x001fea0003c3ffff */
.L_x_67:
        /* <DEDUP_REMOVED lines=16> */
.L_x_81:


//--------------------- .text.kernel_compute_norms --------------------------
	.section	.text.kernel_compute_norms,"ax",@progbits
	.align	128
        .global         kernel_compute_norms
        .type           kernel_compute_norms,@function
        .size           kernel_compute_norms,(.L_x_82 - kernel_compute_norms)
        .other          kernel_compute_norms,@"STO_CUDA_ENTRY STV_DEFAULT"
kernel_compute_norms:
.text.kernel_compute_norms:
        /* <DEDUP_REMOVED lines=16> */
[----:B------:R-:W-:Y:S01]  /*0100*/  MOV R12, RZ ;  /* 0x000000ff000c7202 */ /* 0x000fe20000000f00 */
[----:B------:R-:W-:Y:S02]  /*0110*/  UMOV UR4, URZ ;  /* 0x000000ff00047c82 */ /* 0x000fe40008000000 */
[----:B------:R-:W-:Y:S02]  /*0120*/  UISETP.NE.AND UP0, UPT, UR6, URZ, UPT ;  /* 0x000000ff0600728c */ /* 0x000fe4000bf05270 */
[----:B------:R-:W-:Y:S09]  /*0130*/  BRA.U !UP1, `(.L_x_69) ;  /* 0x0000000109b47547 */ /* 0x000ff2000b800000 */
[----:B------:R-:W0:Y:S01]  /*0140*/  LDCU.64 UR10, c[0x0][0x380] ;  /* 0x00007000ff0a77ac */ /* 0x000e220008000a00 */
[----:B------:R-:W-:Y:S01]  /*0150*/  MOV R12, RZ ;  /* 0x000000ff000c7202 */ /* 0x000fe20000000f00 */
[----:B------:R-:W-:-:S04]  /*0160*/  ULOP3.LUT UR4, UR5, 0xfffffff0, URZ, 0xc0, !UPT ;  /* 0xfffffff005047892 */ /* 0x000fc8000f8ec0ff */
[----:B------:R-:W-:Y:S01]  /*0170*/  UIADD3 UR7, UPT, UPT, -UR4, URZ, URZ ;  /* 0x000000ff04077290 */ /* 0x000fe2000fffe1ff */
[----:B0-----:R-:W-:-:S04]  /*0180*/  LEA R2, P0, R0, UR10, 0x2 ;  /* 0x0000000a00027c11 */ /* 0x001fc8000f8010ff */
[----:B------:R-:W-:Y:S02]  /*0190*/  IADD3 R2, P1, PT, R2, 0x20, RZ ;  /* 0x0000002002027810 */ /* 0x000fe40007f3e0ff */
[----:B------:R-:W-:-:S04]  /*01a0*/  LEA.HI.X R3, R0, UR11, RZ, 0x2, P0 ;  /* 0x0000000b00037c11 */ /* 0x000fc800080f14ff */
[----:B------:R-:W-:-:S07]  /*01b0*/  IADD3.X R3, PT, PT, RZ, R3, RZ, P1, !PT ;  /* 0x00000003ff037210 */ /* 0x000fce0000ffe4ff */
.L_x_70:
        /* <DEDUP_REMOVED lines=15> */
[----:B------:R0:W5:Y:S01]  /*02b0*/  LDG.E R6, desc[UR8][R2.64+0x1c] ;  /* 0x00001c0802067981 */ /* 0x000162000c1e1900 */
[----:B------:R-:W-:-:S04]  /*02c0*/  UIADD3 UR7, UPT, UPT, UR7, 0x10, URZ ;  /* 0x0000001007077890 */ /* 0x000fc8000fffe0ff */
[----:B------:R-:W-:Y:S01]  /*02d0*/  UISETP.NE.AND UP1, UPT, UR7, URZ, UPT ;  /* 0x000000ff0700728c */ /* 0x000fe2000bf25270 */
[----:B0-----:R-:W-:-:S04]  /*02e0*/  IADD3 R2, P0, PT, R2, 0x40, RZ ;  /* 0x0000004002027810 */ /* 0x001fc80007f1e0ff */
        /* <DEDUP_REMOVED lines=16> */
[----:B------:R-:W-:Y:S01]  /*03f0*/  FFMA R12, R6, R6, R5 ;  /* 0x00000006060c7223 */ /* 0x000fe20000000005 */
[----:B------:R-:W-:Y:S06]  /*0400*/  BRA.U UP1, `(.L_x_70) ;  /* 0xfffffffd016c7547 */ /* 0x000fec000b83ffff */
.L_x_69:
[----:B------:R-:W-:Y:S05]  /*0410*/  BRA.U !UP0, `(.L_x_68) ;  /* 0x0000000108f47547 */ /* 0x000fea000b800000 */
[----:B------:R-:W-:Y:S02]  /*0420*/  UISETP.GE.U32.AND UP0, UPT, UR6, 0x8, UPT ;  /* 0x000000080600788c */ /* 0x000fe4000bf06070 */
[----:B------:R-:W-:-:S04]  /*0430*/  ULOP3.LUT UR7, UR5, 0x7, URZ, 0xc0, !UPT ;  /* 0x0000000705077892 */ /* 0x000fc8000f8ec0ff */
[----:B------:R-:W-:-:S03]  /*0440*/  UISETP.NE.AND UP1, UPT, UR7, URZ, UPT ;  /* 0x000000ff0700728c */ /* 0x000fc6000bf25270 */
[----:B------:R-:W-:Y:S08]  /*0450*/  BRA.U !UP0, `(.L_x_71) ;  /* 0x0000000108587547 */ /* 0x000ff0000b800000 */
[----:B------:R-:W0:Y:S01]  /*0460*/  LDCU.64 UR10, c[0x0][0x380] ;  /* 0x00007000ff0a77ac */ /* 0x000e220008000a00 */
[----:B------:R-:W-:-:S04]  /*0470*/  IADD3 R3, P0, PT, R0, UR4, RZ ;  /* 0x0000000400037c10 */ /* 0x000fc8000ff1e0ff */
[----:B------:R-:W-:Y:S02]  /*0480*/  IADD3.X R6, PT, PT, RZ, RZ, RZ, P0, !PT ;  /* 0x000000ffff067210 */ /* 0x000fe400007fe4ff */
[----:B0-----:R-:W-:-:S04]  /*0490*/  LEA R2, P0, R3, UR10, 0x2 ;  /* 0x0000000a03027c11 */ /* 0x001fc8000f8010ff */
[----:B------:R-:W-:-:S05]  /*04a0*/  LEA.HI.X R3, R3, UR11, R6, 0x2, P0 ;  /* 0x0000000b03037c11 */ /* 0x000fca00080f1406 */
        /* <DEDUP_REMOVED lines=8> */
[----:B------:R-:W-:Y:S01]  /*0530*/  UIADD3 UR4, UPT, UPT, UR4, 0x8, URZ ;  /* 0x0000000804047890 */ /* 0x000fe2000fffe0ff */
        /* <DEDUP_REMOVED lines=8> */
.L_x_71:
        /* <DEDUP_REMOVED lines=13> */
[----:B------:R-:W5:Y:S01]  /*0690*/  LDG.E R10, desc[UR8][R2.64+0xc] ;  /* 0x00000c08020a7981 */ /* 0x000f62000c1e1900 */
[----:B------:R-:W-:Y:S01]  /*06a0*/  UIADD3 UR4, UPT, UPT, UR4, 0x4, URZ ;  /* 0x0000000404047890 */ /* 0x000fe2000fffe0ff */
[----:B--2---:R-:W-:-:S04]  /*06b0*/  FFMA R5, R5, R5, R12 ;  /* 0x0000000505057223 */ /* 0x004fc8000000000c */
[----:B---3--:R-:W-:-:S04]  /*06c0*/  FFMA R5, R6, R6, R5 ;  /* 0x0000000606057223 */ /* 0x008fc80000000005 */
[----:B----4-:R-:W-:-:S04]  /*06d0*/  FFMA R5, R8, R8, R5 ;  /* 0x0000000808057223 */ /* 0x010fc80000000005 */
[----:B-----5:R-:W-:-:S07]  /*06e0*/  FFMA R12, R10, R10, R5 ;  /* 0x0000000a0a0c7223 */ /* 0x020fce0000000005 */
.L_x_72:
[----:B------:R-:W-:Y:S05]  /*06f0*/  BRA.U !UP1, `(.L_x_68) ;  /* 0x00000001093c7547 */ /* 0x000fea000b800000 */
[----:B------:R-:W0:Y:S01]  /*0700*/  LDCU.64 UR6, c[0x0][0x380] ;  /* 0x00007000ff0677ac */ /* 0x000e220008000a00 */
[----:B------:R-:W-:Y:S01]  /*0710*/  IADD3 R5, P0, PT, R0, UR4, RZ ;  /* 0x0000000400057c10 */ /* 0x000fe2000ff1e0ff */
[----:B------:R-:W-:-:S03]  /*0720*/  UIADD3 UR5, UPT, UPT, -UR5, URZ, URZ ;  /* 0x000000ff05057290 */ /* 0x000fc6000fffe1ff */
[----:B------:R-:W-:Y:S02]  /*0730*/  IADD3.X R2, PT, PT, RZ, RZ, RZ, P0, !PT ;  /* 0x000000ffff027210 */ /* 0x000fe400007fe4ff */
[----:B0-----:R-:W-:-:S04]  /*0740*/  LEA R0, P1, R5, UR6, 0x2 ;  /* 0x0000000605007c11 */ /* 0x001fc8000f8210ff */
[----:B------:R-:W-:-:S09]  /*0750*/  LEA.HI.X R5, R5, UR7, R2, 0x2, P1 ;  /* 0x0000000705057c11 */ /* 0x000fd200088f1402 */
.L_x_73:
[----:B------:R-:W-:Y:S02]  /*0760*/  MOV R3, R5 ;  /* 0x0000000500037202 */ /* 0x000fe40000000f00 */
[----:B------:R-:W-:-:S05]  /*0770*/  MOV R2, R0 ;  /* 0x0000000000027202 */ /* 0x000fca0000000f00 */
[----:B------:R-:W2:Y:S01]  /*0780*/  LDG.E R3, desc[UR8][R2.64] ;  /* 0x0000000802037981 */ /* 0x000ea2000c1e1900 */
[----:B------:R-:W-:Y:S01]  /*0790*/  UIADD3 UR5, UPT, UPT, UR5, 0x1, URZ ;  /* 0x0000000105057890 */ /* 0x000fe2000fffe0ff */
[----:B------:R-:W-:-:S03]  /*07a0*/  IADD3 R0, P0, PT, R0, 0x4, RZ ;  /* 0x0000000400007810 */ /* 0x000fc60007f1e0ff */
[----:B------:R-:W-:Y:S01]  /*07b0*/  UISETP.NE.AND UP0, UPT, UR5, URZ, UPT ;  /* 0x000000ff0500728c */ /* 0x000fe2000bf05270 */
[----:B------:R-:W-:Y:S01]  /*07c0*/  IADD3.X R5, PT, PT, RZ, R5, RZ, P0, !PT ;  /* 0x00000005ff057210 */ /* 0x000fe200007fe4ff */
[----:B--2---:R-:W-:-:S07]  /*07d0*/  FFMA R12, R3, R3, R12 ;  /* 0x00000003030c7223 */ /* 0x004fce000000000c */
[----:B------:R-:W-:Y:S05]  /*07e0*/  BRA.U UP0, `(.L_x_73) ;  /* 0xfffffffd00dc7547 */ /* 0x000fea000b83ffff */
.L_x_68:
[----:B------:R-:W-:Y:S01]  /*07f0*/  IADD3 R0, PT, PT, R12, -0xd000000, RZ ;  /* 0xf30000000c007810 */ /* 0x000fe20007ffe0ff */
[----:B------:R0:W1:Y:S01]  /*0800*/  MUFU.RSQ R3, R12 ;  /* 0x0000000c00037308 */ /* 0x0000620000001400 */
[----:B------:R-:W-:Y:S02]  /*0810*/  BSSY.RECONVERGENT B0, `(.L_x_74) ;  /* 0x000000b000007945 */ /* 0x000fe40003800200 */
[----:B------:R-:W-:-:S13]  /*0820*/  ISETP.GT.U32.AND P0, PT, R0, 0x727fffff, PT ;  /* 0x727fffff0000780c */ /* 0x000fda0003f04070 */
[----:B0-----:R-:W-:Y:S05]  /*0830*/  @!P0 BRA `(.L_x_75) ;  /* 0x0000000000108947 */ /* 0x001fea0003800000 */
[----:B------:R-:W-:Y:S02]  /*0840*/  MOV R0, R12 ;  /* 0x0000000c00007202 */ /* 0x000fe40000000f00 */
[----:B------:R-:W-:-:S07]  /*0850*/  MOV R8, 0x870 ;  /* 0x0000087000087802 */ /* 0x000fce0000000f00 */
[----:B-1----:R-:W-:Y:S05]  /*0860*/  CALL.REL.NOINC `($__internal_3_$__cuda_sm20_sqrt_rn_f32_slowpath) ;  /* 0x0000000000287944 */ /* 0x002fea0003c00000 */
[----:B------:R-:W-:Y:S05]  /*0870*/  BRA `(.L_x_76) ;  /* 0x0000000000107947 */ /* 0x000fea0003800000 */
.L_x_75:
[C---:B-1----:R-:W-:Y:S01]  /*0880*/  FMUL.FTZ R7, R3.reuse, R12 ;  /* 0x0000000c03077220 */ /* 0x042fe20000410000 */
[----:B------:R-:W-:-:S03]  /*0890*/  FMUL.FTZ R0, R3, 0.5 ;  /* 0x3f00000003007820 */ /* 0x000fc60000410000 */
[----:B------:R-:W-:-:S04]  /*08a0*/  FFMA R12, -R7, R7, R12 ;  /* 0x00000007070c7223 */ /* 0x000fc8000000010c */
[----:B------:R-:W-:-:S07]  /*08b0*/  FFMA R7, R12, R0, R7 ;  /* 0x000000000c077223 */ /* 0x000fce0000000007 */
.L_x_76:
[----:B------:R-:W-:Y:S05]  /*08c0*/  BSYNC.RECONVERGENT B0 ;  /* 0x0000000000007941 */ /* 0x000fea0003800200 */
.L_x_74:
[----:B------:R-:W0:Y:S02]  /*08d0*/  LDC.64 R2, c[0x0][0x388] ;  /* 0x0000e200ff027b82 */ /* 0x000e240000000a00 */
[----:B0-----:R-:W-:-:S05]  /*08e0*/  IMAD.WIDE.U32 R4, R4, 0x4, R2 ;  /* 0x0000000404047825 */ /* 0x001fca00078e0002 */
[----:B------:R-:W-:Y:S01]  /*08f0*/  STG.E desc[UR8][R4.64], R7 ;  /* 0x0000000704007986 */ /* 0x000fe2000c101908 */
[----:B------:R-:W-:Y:S05]  /*0900*/  EXIT ;  /* 0x000000000000794d */ /* 0x000fea0003800000 */
        .weak           $__internal_3_$__cuda_sm20_sqrt_rn_f32_slowpath
        .type           $__internal_3_$__cuda_sm20_sqrt_rn_f32_slowpath,@function
        .size           $__internal_3_$__cuda_sm20_sqrt_rn_f32_slowpath,(.L_x_82 - $__internal_3_$__cuda_sm20_sqrt_rn_f32_slowpath)
$__internal_3_$__cuda_sm20_sqrt_rn_f32_slowpath:
[----:B------:R-:W-:-:S13]  /*0910*/  LOP3.LUT P0, RZ, R0, 0x7fffffff, RZ, 0xc0, !PT ;  /* 0x7fffffff00ff7812 */ /* 0x000fda000780c0ff */
[----:B------:R-:W-:Y:S01]  /*0920*/  @!P0 MOV R2, R0 ;  /* 0x0000000000028202 */ /* 0x000fe20000000f00 */
[----:B------:R-:W-:Y:S06]  /*0930*/  @!P0 BRA `(.L_x_77) ;  /* 0x0000000000408947 */ /* 0x000fec0003800000 */
[----:B------:R-:W-:-:S13]  /*0940*/  FSETP.GEU.FTZ.AND P0, PT, R0, RZ, PT ;  /* 0x000000ff0000720b */ /* 0x000fda0003f1e000 */
[----:B------:R-:W-:Y:S01]  /*0950*/  @!P0 MOV R2, 0x7fffffff ;  /* 0x7fffffff00028802 */ /* 0x000fe20000000f00 */
        /* <DEDUP_REMOVED lines=14> */
.L_x_77:
[----:B------:R-:W-:Y:S01]  /*0a40*/  HFMA2 R3, -RZ, RZ, 0, 0 ;  /* 0x00000000ff037431 */ /* 0x000fe200000001ff */
[----:B------:R-:W-:Y:S02]  /*0a50*/  MOV R7, R2 ;  /* 0x0000000200077202 */ /* 0x000fe40000000f00 */
[----:B------:R-:W-:-:S04]  /*0a60*/  MOV R2, R8 ;  /* 0x0000000800027202 */ /* 0x000fc80000000f00 */
[----:B------:R-:W-:Y:S05]  /*0a70*/  RET.REL.NODEC R2 `(kernel_compute_norms) ;  /* 0xfffffff402607950 */ /* 0x000fea0003c3ffff */
.L_x_78:
        /* <DEDUP_REMOVED lines=16> */
.L_x_82:


//--------------------- .nv.shared.kernel_topk_parallel --------------------------
	.section	.nv.shared.kernel_topk_parallel,"aw",@nobits
	.sectionflags	@""
	.align	16
	.zero		1024


//--------------------- .nv.shared.reserved.0     --------------------------
	.section	.nv.shared.reserved.0,"aw",@nobits
	.weak		__nv_reservedSMEM_offset_0_alias
	.size		__nv_reservedSMEM_offset_0_alias, 0, 64
	.other		__nv_reservedSMEM_offset_0_alias,@"STO_CUDA_RESERVED_SHARED STV_DEFAULT"
__nv_reservedSMEM_offset_0_alias:
	.zero		0
	.zero		64


//--------------------- .nv.shared.kernel_topk_simple --------------------------
	.section	.nv.shared.kernel_topk_simple,"aw",@nobits
	.sectionflags	@""
	.align	16
	.zero		1024


//--------------------- .nv.shared.kernel_cosine_similarity --------------------------
	.section	.nv.shared.kernel_cosine_similarity,"aw",@nobits
	.sectionflags	@""
	.align	16
	.zero		1024


//--------------------- .nv.shared.kernel_cosine_similarity_normalized --------------------------
	.section	.nv.shared.kernel_cosine_similarity_normalized,"aw",@nobits
	.sectionflags	@""
	.align	16
	.zero		1024


//--------------------- .nv.shared.kernel_normalize_vectors --------------------------
	.section	.nv.shared.kernel_normalize_vectors,"aw",@nobits
	.sectionflags	@""
	.align	16
	.zero		1024


//--------------------- .nv.shared.kernel_compute_norms --------------------------
	.section	.nv.shared.kernel_compute_norms,"aw",@nobits
	.sectionflags	@""
	.align	16
	.zero		1024


//--------------------- .nv.constant0.kernel_topk_parallel --------------------------
	.section	.nv.constant0.kernel_topk_parallel,"a",@progbits
	.sectionflags	@""
	.align	4
.nv.constant0.kernel_topk_parallel:
	.zero		928


//--------------------- .nv.constant0.kernel_topk_simple --------------------------
	.section	.nv.constant0.kernel_topk_simple,"a",@progbits
	.sectionflags	@""
	.align	4
.nv.constant0.kernel_topk_simple:
	.zero		928


//--------------------- .nv.constant0.kernel_cosine_similarity --------------------------
	.section	.nv.constant0.kernel_cosine_similarity,"a",@progbits
	.sectionflags	@""
	.align	4
.nv.constant0.kernel_cosine_similarity:
	.zero		928


//--------------------- .nv.constant0.kernel_cosine_similarity_normalized --------------------------
	.section	.nv.constant0.kernel_cosine_similarity_normalized,"a",@progbits
	.sectionflags	@""
	.align	4
.nv.constant0.kernel_cosine_similarity_normalized:
	.zero		928


//--------------------- .nv.constant0.kernel_normalize_vectors --------------------------
	.section	.nv.constant0.kernel_normalize_vectors,"a",@progbits
	.sectionflags	@""
	.align	4
.nv.constant0.kernel_normalize_vectors:
	.zero		920


//--------------------- .nv.constant0.kernel_compute_norms --------------------------
	.section	.nv.constant0.kernel_compute_norms,"a",@progbits
	.sectionflags	@""
	.align	4
.nv.constant0.kernel_compute_norms:
	.zero		920


//--------------------- SYMBOLS --------------------------

	.type		.nv.reservedSmem.offset0,@object
	.size		.nv.reservedSmem.offset0,0x4
	.type		.nv.reservedSmem.cap,@object
	.size		.nv.reservedSmem.cap,0x4
